//
// Generated by NVIDIA NVVM Compiler
//
// Compiler Build ID: CL-36424714
// Cuda compilation tools, release 13.0, V13.0.88
// Based on NVVM 20.0.0
//

.version 9.0
.target sm_100
.address_size 64

	// .globl	_ZN3cub18CUB_300001_SM_10006detail11EmptyKernelIvEEvv
.global .align 1 .b8 _ZN30_INTERNAL_0541ffad_4_k_cu_main4cuda3std3__45__cpo5beginE[1];
.global .align 1 .b8 _ZN30_INTERNAL_0541ffad_4_k_cu_main4cuda3std3__45__cpo3endE[1];
.global .align 1 .b8 _ZN30_INTERNAL_0541ffad_4_k_cu_main4cuda3std3__45__cpo6cbeginE[1];
.global .align 1 .b8 _ZN30_INTERNAL_0541ffad_4_k_cu_main4cuda3std3__45__cpo4cendE[1];
.global .align 1 .b8 _ZN30_INTERNAL_0541ffad_4_k_cu_main4cuda3std3__45__cpo6rbeginE[1];
.global .align 1 .b8 _ZN30_INTERNAL_0541ffad_4_k_cu_main4cuda3std3__45__cpo4rendE[1];
.global .align 1 .b8 _ZN30_INTERNAL_0541ffad_4_k_cu_main4cuda3std3__45__cpo7crbeginE[1];
.global .align 1 .b8 _ZN30_INTERNAL_0541ffad_4_k_cu_main4cuda3std3__45__cpo5crendE[1];
.global .align 1 .b8 _ZN30_INTERNAL_0541ffad_4_k_cu_main4cuda3std3__432_GLOBAL__N__0541ffad_4_k_cu_main6ignoreE[1];
.global .align 1 .b8 _ZN30_INTERNAL_0541ffad_4_k_cu_main4cuda3std3__419piecewise_constructE[1];
.global .align 1 .b8 _ZN30_INTERNAL_0541ffad_4_k_cu_main4cuda3std3__48in_placeE[1];
.global .align 1 .b8 _ZN30_INTERNAL_0541ffad_4_k_cu_main4cuda3std3__420unreachable_sentinelE[1];
.global .align 1 .b8 _ZN30_INTERNAL_0541ffad_4_k_cu_main4cuda3std3__47nulloptE[1];
.global .align 1 .b8 _ZN30_INTERNAL_0541ffad_4_k_cu_main4cuda3std3__48unexpectE[1];
.global .align 1 .b8 _ZN30_INTERNAL_0541ffad_4_k_cu_main4cuda3std6ranges3__45__cpo4swapE[1];
.global .align 1 .b8 _ZN30_INTERNAL_0541ffad_4_k_cu_main4cuda3std6ranges3__45__cpo9iter_moveE[1];
.global .align 1 .b8 _ZN30_INTERNAL_0541ffad_4_k_cu_main4cuda3std6ranges3__45__cpo5beginE[1];
.global .align 1 .b8 _ZN30_INTERNAL_0541ffad_4_k_cu_main4cuda3std6ranges3__45__cpo3endE[1];
.global .align 1 .b8 _ZN30_INTERNAL_0541ffad_4_k_cu_main4cuda3std6ranges3__45__cpo6cbeginE[1];
.global .align 1 .b8 _ZN30_INTERNAL_0541ffad_4_k_cu_main4cuda3std6ranges3__45__cpo4cendE[1];
.global .align 1 .b8 _ZN30_INTERNAL_0541ffad_4_k_cu_main4cuda3std6ranges3__45__cpo7advanceE[1];
.global .align 1 .b8 _ZN30_INTERNAL_0541ffad_4_k_cu_main4cuda3std6ranges3__45__cpo9iter_swapE[1];
.global .align 1 .b8 _ZN30_INTERNAL_0541ffad_4_k_cu_main4cuda3std6ranges3__45__cpo4nextE[1];
.global .align 1 .b8 _ZN30_INTERNAL_0541ffad_4_k_cu_main4cuda3std6ranges3__45__cpo4prevE[1];
.global .align 1 .b8 _ZN30_INTERNAL_0541ffad_4_k_cu_main4cuda3std6ranges3__45__cpo4dataE[1];
.global .align 1 .b8 _ZN30_INTERNAL_0541ffad_4_k_cu_main4cuda3std6ranges3__45__cpo5cdataE[1];
.global .align 1 .b8 _ZN30_INTERNAL_0541ffad_4_k_cu_main4cuda3std6ranges3__45__cpo4sizeE[1];
.global .align 1 .b8 _ZN30_INTERNAL_0541ffad_4_k_cu_main4cuda3std6ranges3__45__cpo5ssizeE[1];
.global .align 1 .b8 _ZN30_INTERNAL_0541ffad_4_k_cu_main4cuda3std6ranges3__45__cpo8distanceE[1];
.global .align 1 .b8 _ZN30_INTERNAL_0541ffad_4_k_cu_main6thrust24THRUST_300001_SM_1000_NS8cuda_cub3parE[1];
.global .align 1 .b8 _ZN30_INTERNAL_0541ffad_4_k_cu_main6thrust24THRUST_300001_SM_1000_NS8cuda_cub10par_nosyncE[1];
.global .align 1 .b8 _ZN30_INTERNAL_0541ffad_4_k_cu_main6thrust24THRUST_300001_SM_1000_NS6system6detail10sequential3seqE[1];
.global .align 1 .b8 _ZN30_INTERNAL_0541ffad_4_k_cu_main6thrust24THRUST_300001_SM_1000_NS12placeholders2_1E[1];
.global .align 1 .b8 _ZN30_INTERNAL_0541ffad_4_k_cu_main6thrust24THRUST_300001_SM_1000_NS12placeholders2_2E[1];
.global .align 1 .b8 _ZN30_INTERNAL_0541ffad_4_k_cu_main6thrust24THRUST_300001_SM_1000_NS12placeholders2_3E[1];
.global .align 1 .b8 _ZN30_INTERNAL_0541ffad_4_k_cu_main6thrust24THRUST_300001_SM_1000_NS12placeholders2_4E[1];
.global .align 1 .b8 _ZN30_INTERNAL_0541ffad_4_k_cu_main6thrust24THRUST_300001_SM_1000_NS12placeholders2_5E[1];
.global .align 1 .b8 _ZN30_INTERNAL_0541ffad_4_k_cu_main6thrust24THRUST_300001_SM_1000_NS12placeholders2_6E[1];
.global .align 1 .b8 _ZN30_INTERNAL_0541ffad_4_k_cu_main6thrust24THRUST_300001_SM_1000_NS12placeholders2_7E[1];
.global .align 1 .b8 _ZN30_INTERNAL_0541ffad_4_k_cu_main6thrust24THRUST_300001_SM_1000_NS12placeholders2_8E[1];
.global .align 1 .b8 _ZN30_INTERNAL_0541ffad_4_k_cu_main6thrust24THRUST_300001_SM_1000_NS12placeholders2_9E[1];
.global .align 1 .b8 _ZN30_INTERNAL_0541ffad_4_k_cu_main6thrust24THRUST_300001_SM_1000_NS12placeholders3_10E[1];
.global .align 1 .b8 _ZN30_INTERNAL_0541ffad_4_k_cu_main6thrust24THRUST_300001_SM_1000_NS3seqE[1];

.visible .entry _ZN3cub18CUB_300001_SM_10006detail11EmptyKernelIvEEvv()
{


	ret;

}
	// .globl	_ZN3cub18CUB_300001_SM_10006detail9transform16transform_kernelINS2_10policy_hubILb1EN4cuda3std3__45tupleIJN6thrust24THRUST_300001_SM_1000_NS6detail15normal_iteratorINSA_10device_ptrIiEEEESF_EEEE10policy1000Ei5saxpySF_JPiSK_EEEvT0_iT1_T2_DpNS2_10kernel_argIT3_EE
.visible .entry _ZN3cub18CUB_300001_SM_10006detail9transform16transform_kernelINS2_10policy_hubILb1EN4cuda3std3__45tupleIJN6thrust24THRUST_300001_SM_1000_NS6detail15normal_iteratorINSA_10device_ptrIiEEEESF_EEEE10policy1000Ei5saxpySF_JPiSK_EEEvT0_iT1_T2_DpNS2_10kernel_argIT3_EE(
	.param .u32 _ZN3cub18CUB_300001_SM_10006detail9transform16transform_kernelINS2_10policy_hubILb1EN4cuda3std3__45tupleIJN6thrust24THRUST_300001_SM_1000_NS6detail15normal_iteratorINSA_10device_ptrIiEEEESF_EEEE10policy1000Ei5saxpySF_JPiSK_EEEvT0_iT1_T2_DpNS2_10kernel_argIT3_EE_param_0,
	.param .u32 _ZN3cub18CUB_300001_SM_10006detail9transform16transform_kernelINS2_10policy_hubILb1EN4cuda3std3__45tupleIJN6thrust24THRUST_300001_SM_1000_NS6detail15normal_iteratorINSA_10device_ptrIiEEEESF_EEEE10policy1000Ei5saxpySF_JPiSK_EEEvT0_iT1_T2_DpNS2_10kernel_argIT3_EE_param_1,
	.param .align 4 .b8 _ZN3cub18CUB_300001_SM_10006detail9transform16transform_kernelINS2_10policy_hubILb1EN4cuda3std3__45tupleIJN6thrust24THRUST_300001_SM_1000_NS6detail15normal_iteratorINSA_10device_ptrIiEEEESF_EEEE10policy1000Ei5saxpySF_JPiSK_EEEvT0_iT1_T2_DpNS2_10kernel_argIT3_EE_param_2[4],
	.param .align 8 .b8 _ZN3cub18CUB_300001_SM_10006detail9transform16transform_kernelINS2_10policy_hubILb1EN4cuda3std3__45tupleIJN6thrust24THRUST_300001_SM_1000_NS6detail15normal_iteratorINSA_10device_ptrIiEEEESF_EEEE10policy1000Ei5saxpySF_JPiSK_EEEvT0_iT1_T2_DpNS2_10kernel_argIT3_EE_param_3[8],
	.param .align 8 .b8 _ZN3cub18CUB_300001_SM_10006detail9transform16transform_kernelINS2_10policy_hubILb1EN4cuda3std3__45tupleIJN6thrust24THRUST_300001_SM_1000_NS6detail15normal_iteratorINSA_10device_ptrIiEEEESF_EEEE10policy1000Ei5saxpySF_JPiSK_EEEvT0_iT1_T2_DpNS2_10kernel_argIT3_EE_param_4[16],
	.param .align 8 .b8 _ZN3cub18CUB_300001_SM_10006detail9transform16transform_kernelINS2_10policy_hubILb1EN4cuda3std3__45tupleIJN6thrust24THRUST_300001_SM_1000_NS6detail15normal_iteratorINSA_10device_ptrIiEEEESF_EEEE10policy1000Ei5saxpySF_JPiSK_EEEvT0_iT1_T2_DpNS2_10kernel_argIT3_EE_param_5[16]
)
.maxntid 128
{
	.reg .pred 	%p<38>;
	.reg .b32 	%r<203>;
	.reg .b64 	%rd<97>;
	.reg .b64 	%fd<31>;

	ld.param.u32 	%r46, [_ZN3cub18CUB_300001_SM_10006detail9transform16transform_kernelINS2_10policy_hubILb1EN4cuda3std3__45tupleIJN6thrust24THRUST_300001_SM_1000_NS6detail15normal_iteratorINSA_10device_ptrIiEEEESF_EEEE10policy1000Ei5saxpySF_JPiSK_EEEvT0_iT1_T2_DpNS2_10kernel_argIT3_EE_param_2];
	ld.param.u32 	%r47, [_ZN3cub18CUB_300001_SM_10006detail9transform16transform_kernelINS2_10policy_hubILb1EN4cuda3std3__45tupleIJN6thrust24THRUST_300001_SM_1000_NS6detail15normal_iteratorINSA_10device_ptrIiEEEESF_EEEE10policy1000Ei5saxpySF_JPiSK_EEEvT0_iT1_T2_DpNS2_10kernel_argIT3_EE_param_0];
	ld.param.u64 	%rd27, [_ZN3cub18CUB_300001_SM_10006detail9transform16transform_kernelINS2_10policy_hubILb1EN4cuda3std3__45tupleIJN6thrust24THRUST_300001_SM_1000_NS6detail15normal_iteratorINSA_10device_ptrIiEEEESF_EEEE10policy1000Ei5saxpySF_JPiSK_EEEvT0_iT1_T2_DpNS2_10kernel_argIT3_EE_param_5];
	ld.param.u64 	%rd25, [_ZN3cub18CUB_300001_SM_10006detail9transform16transform_kernelINS2_10policy_hubILb1EN4cuda3std3__45tupleIJN6thrust24THRUST_300001_SM_1000_NS6detail15normal_iteratorINSA_10device_ptrIiEEEESF_EEEE10policy1000Ei5saxpySF_JPiSK_EEEvT0_iT1_T2_DpNS2_10kernel_argIT3_EE_param_4];
	ld.param.u64 	%rd29, [_ZN3cub18CUB_300001_SM_10006detail9transform16transform_kernelINS2_10policy_hubILb1EN4cuda3std3__45tupleIJN6thrust24THRUST_300001_SM_1000_NS6detail15normal_iteratorINSA_10device_ptrIiEEEESF_EEEE10policy1000Ei5saxpySF_JPiSK_EEEvT0_iT1_T2_DpNS2_10kernel_argIT3_EE_param_3];
	ld.param.u32 	%r45, [_ZN3cub18CUB_300001_SM_10006detail9transform16transform_kernelINS2_10policy_hubILb1EN4cuda3std3__45tupleIJN6thrust24THRUST_300001_SM_1000_NS6detail15normal_iteratorINSA_10device_ptrIiEEEESF_EEEE10policy1000Ei5saxpySF_JPiSK_EEEvT0_iT1_T2_DpNS2_10kernel_argIT3_EE_param_1];
	cvta.to.global.u64 	%rd1, %rd29;
	cvta.to.global.u64 	%rd2, %rd25;
	cvta.to.global.u64 	%rd3, %rd27;
	shl.b32 	%r1, %r45, 7;
	mov.u32 	%r48, %ctaid.x;
	mul.lo.s32 	%r2, %r1, %r48;
	sub.s32 	%r3, %r47, %r2;
	min.s32 	%r4, %r1, %r3;
	shl.b32 	%r5, %r4, 2;
	mov.u32 	%r6, %tid.x;
	shl.b32 	%r193, %r6, 7;
	setp.ge.s32 	%p1, %r193, %r5;
	@%p1 bra 	$L__BB1_5;
	mul.wide.u32 	%rd4, %r6, 128;
	add.s64 	%rd30, %rd2, %rd4;
	mul.wide.s32 	%rd5, %r2, 4;
	add.s64 	%rd94, %rd30, %rd5;
	mov.u32 	%r192, %r193;
$L__BB1_2:
	.pragma "nounroll";
	// begin inline asm
	prefetch.global.L2 [%rd94];
	// end inline asm
	add.s32 	%r192, %r192, 16384;
	add.s64 	%rd94, %rd94, 16384;
	setp.lt.s32 	%p2, %r192, %r5;
	@%p2 bra 	$L__BB1_2;
	add.s64 	%rd32, %rd3, %rd4;
	add.s64 	%rd95, %rd32, %rd5;
$L__BB1_4:
	.pragma "nounroll";
	// begin inline asm
	prefetch.global.L2 [%rd95];
	// end inline asm
	add.s32 	%r193, %r193, 16384;
	add.s64 	%rd95, %rd95, 16384;
	setp.lt.s32 	%p3, %r193, %r5;
	@%p3 bra 	$L__BB1_4;
$L__BB1_5:
	mul.wide.s32 	%rd96, %r2, 4;
	add.s64 	%rd12, %rd2, %rd96;
	add.s64 	%rd13, %rd3, %rd96;
	add.s64 	%rd14, %rd1, %rd96;
	setp.gt.s32 	%p4, %r1, %r3;
	@%p4 bra 	$L__BB1_18;
	setp.lt.s32 	%p5, %r45, 1;
	@%p5 bra 	$L__BB1_59;
	setp.lt.u32 	%p6, %r45, 8;
	mov.b32 	%r201, 0;
	@%p6 bra 	$L__BB1_10;
	and.b32  	%r50, %r45, 2147483640;
	neg.s32 	%r195, %r50;
	mul.wide.u32 	%rd35, %r6, 4;
	add.s64 	%rd15, %rd1, %rd35;
	add.s64 	%rd36, %rd96, 1536;
	add.s64 	%rd17, %rd2, %rd36;
	add.s32 	%r194, %r6, 128;
	add.s64 	%rd18, %rd3, %rd36;
	add.s64 	%rd19, %rd1, %rd36;
$L__BB1_9:
	.pragma "nounroll";
	and.b32  	%r201, %r45, 2147483640;
	mul.wide.s32 	%rd37, %r194, 4;
	add.s64 	%rd38, %rd17, %rd37;
	add.s64 	%rd39, %rd18, %rd37;
	add.s64 	%rd40, %rd19, %rd37;
	cvta.to.global.u64 	%rd41, %rd25;
	mul.wide.u32 	%rd42, %r6, 4;
	add.s64 	%rd43, %rd41, %rd42;
	add.s64 	%rd44, %rd43, %rd96;
	cvta.to.global.u64 	%rd45, %rd27;
	add.s64 	%rd46, %rd45, %rd42;
	add.s64 	%rd47, %rd46, %rd96;
	ld.global.u32 	%r51, [%rd44];
	ld.global.u32 	%r52, [%rd47];
	mad.lo.s32 	%r53, %r51, %r46, %r52;
	cvt.rn.f64.s32 	%fd1, %r53;
	cvt.rzi.s32.f64 	%r54, %fd1;
	add.s64 	%rd48, %rd15, %rd96;
	st.global.u32 	[%rd48], %r54;
	ld.global.u32 	%r55, [%rd38+-1536];
	ld.global.u32 	%r56, [%rd39+-1536];
	mad.lo.s32 	%r57, %r55, %r46, %r56;
	cvt.rn.f64.s32 	%fd2, %r57;
	cvt.rzi.s32.f64 	%r58, %fd2;
	st.global.u32 	[%rd40+-1536], %r58;
	ld.global.u32 	%r59, [%rd38+-1024];
	ld.global.u32 	%r60, [%rd39+-1024];
	mad.lo.s32 	%r61, %r59, %r46, %r60;
	cvt.rn.f64.s32 	%fd3, %r61;
	cvt.rzi.s32.f64 	%r62, %fd3;
	st.global.u32 	[%rd40+-1024], %r62;
	ld.global.u32 	%r63, [%rd38+-512];
	ld.global.u32 	%r64, [%rd39+-512];
	mad.lo.s32 	%r65, %r63, %r46, %r64;
	cvt.rn.f64.s32 	%fd4, %r65;
	cvt.rzi.s32.f64 	%r66, %fd4;
	st.global.u32 	[%rd40+-512], %r66;
	ld.global.u32 	%r67, [%rd38];
	ld.global.u32 	%r68, [%rd39];
	mad.lo.s32 	%r69, %r67, %r46, %r68;
	cvt.rn.f64.s32 	%fd5, %r69;
	cvt.rzi.s32.f64 	%r70, %fd5;
	st.global.u32 	[%rd40], %r70;
	ld.global.u32 	%r71, [%rd38+512];
	ld.global.u32 	%r72, [%rd39+512];
	mad.lo.s32 	%r73, %r71, %r46, %r72;
	cvt.rn.f64.s32 	%fd6, %r73;
	cvt.rzi.s32.f64 	%r74, %fd6;
	st.global.u32 	[%rd40+512], %r74;
	ld.global.u32 	%r75, [%rd38+1024];
	ld.global.u32 	%r76, [%rd39+1024];
	mad.lo.s32 	%r77, %r75, %r46, %r76;
	cvt.rn.f64.s32 	%fd7, %r77;
	cvt.rzi.s32.f64 	%r78, %fd7;
	st.global.u32 	[%rd40+1024], %r78;
	ld.global.u32 	%r79, [%rd38+1536];
	ld.global.u32 	%r80, [%rd39+1536];
	mad.lo.s32 	%r81, %r79, %r46, %r80;
	cvt.rn.f64.s32 	%fd8, %r81;
	cvt.rzi.s32.f64 	%r82, %fd8;
	st.global.u32 	[%rd40+1536], %r82;
	add.s32 	%r195, %r195, 8;
	add.s64 	%rd96, %rd96, 4096;
	add.s32 	%r194, %r194, 1024;
	setp.eq.s32 	%p7, %r195, 0;
	@%p7 bra 	$L__BB1_10;
	bra.uni 	$L__BB1_9;
$L__BB1_10:
	and.b32  	%r39, %r45, 7;
	setp.eq.s32 	%p8, %r39, 0;
	@%p8 bra 	$L__BB1_59;
	and.b32  	%r40, %r45, 3;
	setp.lt.u32 	%p9, %r39, 4;
	@%p9 bra 	$L__BB1_13;
	shl.b32 	%r83, %r201, 7;
	add.s32 	%r84, %r83, %r6;
	mul.wide.s32 	%rd49, %r84, 4;
	add.s64 	%rd50, %rd12, %rd49;
	add.s64 	%rd51, %rd13, %rd49;
	ld.global.u32 	%r85, [%rd50];
	ld.global.u32 	%r86, [%rd51];
	mad.lo.s32 	%r87, %r85, %r46, %r86;
	cvt.rn.f64.s32 	%fd9, %r87;
	cvt.rzi.s32.f64 	%r88, %fd9;
	add.s64 	%rd52, %rd14, %rd49;
	st.global.u32 	[%rd52], %r88;
	ld.global.u32 	%r89, [%rd50+512];
	ld.global.u32 	%r90, [%rd51+512];
	mad.lo.s32 	%r91, %r89, %r46, %r90;
	cvt.rn.f64.s32 	%fd10, %r91;
	cvt.rzi.s32.f64 	%r92, %fd10;
	st.global.u32 	[%rd52+512], %r92;
	ld.global.u32 	%r93, [%rd50+1024];
	ld.global.u32 	%r94, [%rd51+1024];
	mad.lo.s32 	%r95, %r93, %r46, %r94;
	cvt.rn.f64.s32 	%fd11, %r95;
	cvt.rzi.s32.f64 	%r96, %fd11;
	st.global.u32 	[%rd52+1024], %r96;
	ld.global.u32 	%r97, [%rd50+1536];
	ld.global.u32 	%r98, [%rd51+1536];
	mad.lo.s32 	%r99, %r97, %r46, %r98;
	cvt.rn.f64.s32 	%fd12, %r99;
	cvt.rzi.s32.f64 	%r100, %fd12;
	st.global.u32 	[%rd52+1536], %r100;
	add.s32 	%r201, %r201, 4;
$L__BB1_13:
	setp.eq.s32 	%p10, %r40, 0;
	@%p10 bra 	$L__BB1_59;
	setp.eq.s32 	%p11, %r40, 1;
	@%p11 bra 	$L__BB1_16;
	shl.b32 	%r101, %r201, 7;
	add.s32 	%r102, %r101, %r6;
	mul.wide.s32 	%rd53, %r102, 4;
	add.s64 	%rd54, %rd12, %rd53;
	add.s64 	%rd55, %rd13, %rd53;
	ld.global.u32 	%r103, [%rd54];
	ld.global.u32 	%r104, [%rd55];
	mad.lo.s32 	%r105, %r103, %r46, %r104;
	cvt.rn.f64.s32 	%fd13, %r105;
	cvt.rzi.s32.f64 	%r106, %fd13;
	add.s64 	%rd56, %rd14, %rd53;
	st.global.u32 	[%rd56], %r106;
	ld.global.u32 	%r107, [%rd54+512];
	ld.global.u32 	%r108, [%rd55+512];
	mad.lo.s32 	%r109, %r107, %r46, %r108;
	cvt.rn.f64.s32 	%fd14, %r109;
	cvt.rzi.s32.f64 	%r110, %fd14;
	st.global.u32 	[%rd56+512], %r110;
	add.s32 	%r201, %r201, 2;
$L__BB1_16:
	and.b32  	%r111, %r45, 1;
	setp.eq.b32 	%p12, %r111, 1;
	not.pred 	%p13, %p12;
	@%p13 bra 	$L__BB1_59;
	shl.b32 	%r112, %r201, 7;
	add.s32 	%r113, %r112, %r6;
	mul.wide.s32 	%rd57, %r113, 4;
	add.s64 	%rd58, %rd12, %rd57;
	add.s64 	%rd59, %rd13, %rd57;
	ld.global.u32 	%r114, [%rd58];
	ld.global.u32 	%r115, [%rd59];
	mad.lo.s32 	%r116, %r114, %r46, %r115;
	cvt.rn.f64.s32 	%fd15, %r116;
	cvt.rzi.s32.f64 	%r117, %fd15;
	add.s64 	%rd60, %rd14, %rd57;
	st.global.u32 	[%rd60], %r117;
	bra.uni 	$L__BB1_59;
$L__BB1_18:
	setp.lt.s32 	%p14, %r45, 1;
	@%p14 bra 	$L__BB1_59;
	and.b32  	%r15, %r45, 7;
	setp.lt.u32 	%p15, %r45, 8;
	mov.b32 	%r197, 0;
	@%p15 bra 	$L__BB1_38;
	and.b32  	%r197, %r45, 2147483640;
	mov.b32 	%r196, 0;
$L__BB1_21:
	.pragma "nounroll";
	shl.b32 	%r120, %r196, 7;
	add.s32 	%r23, %r120, %r6;
	setp.ge.s32 	%p16, %r23, %r4;
	@%p16 bra 	$L__BB1_23;
	mul.wide.u32 	%rd61, %r23, 4;
	add.s64 	%rd62, %rd12, %rd61;
	add.s64 	%rd63, %rd13, %rd61;
	ld.global.u32 	%r121, [%rd62];
	ld.global.u32 	%r122, [%rd63];
	mad.lo.s32 	%r123, %r121, %r46, %r122;
	cvt.rn.f64.s32 	%fd16, %r123;
	cvt.rzi.s32.f64 	%r124, %fd16;
	add.s64 	%rd64, %rd14, %rd61;
	st.global.u32 	[%rd64], %r124;
$L__BB1_23:
	add.s32 	%r125, %r23, 128;
	setp.ge.s32 	%p17, %r125, %r4;
	mul.wide.s32 	%rd65, %r125, 4;
	add.s64 	%rd22, %rd12, %rd65;
	add.s64 	%rd23, %rd13, %rd65;
	add.s64 	%rd24, %rd14, %rd65;
	@%p17 bra 	$L__BB1_25;
	ld.global.u32 	%r126, [%rd22];
	ld.global.u32 	%r127, [%rd23];
	mad.lo.s32 	%r128, %r126, %r46, %r127;
	cvt.rn.f64.s32 	%fd17, %r128;
	cvt.rzi.s32.f64 	%r129, %fd17;
	st.global.u32 	[%rd24], %r129;
$L__BB1_25:
	add.s32 	%r130, %r23, 256;
	setp.ge.s32 	%p18, %r130, %r4;
	@%p18 bra 	$L__BB1_27;
	ld.global.u32 	%r131, [%rd22+512];
	ld.global.u32 	%r132, [%rd23+512];
	mad.lo.s32 	%r133, %r131, %r46, %r132;
	cvt.rn.f64.s32 	%fd18, %r133;
	cvt.rzi.s32.f64 	%r134, %fd18;
	st.global.u32 	[%rd24+512], %r134;
$L__BB1_27:
	add.s32 	%r135, %r23, 384;
	setp.ge.s32 	%p19, %r135, %r4;
	@%p19 bra 	$L__BB1_29;
	ld.global.u32 	%r136, [%rd22+1024];
	ld.global.u32 	%r137, [%rd23+1024];
	mad.lo.s32 	%r138, %r136, %r46, %r137;
	cvt.rn.f64.s32 	%fd19, %r138;
	cvt.rzi.s32.f64 	%r139, %fd19;
	st.global.u32 	[%rd24+1024], %r139;
$L__BB1_29:
	add.s32 	%r140, %r23, 512;
	setp.ge.s32 	%p20, %r140, %r4;
	@%p20 bra 	$L__BB1_31;
	ld.global.u32 	%r141, [%rd22+1536];
	ld.global.u32 	%r142, [%rd23+1536];
	mad.lo.s32 	%r143, %r141, %r46, %r142;
	cvt.rn.f64.s32 	%fd20, %r143;
	cvt.rzi.s32.f64 	%r144, %fd20;
	st.global.u32 	[%rd24+1536], %r144;
$L__BB1_31:
	add.s32 	%r145, %r23, 640;
	setp.ge.s32 	%p21, %r145, %r4;
	@%p21 bra 	$L__BB1_33;
	ld.global.u32 	%r146, [%rd22+2048];
	ld.global.u32 	%r147, [%rd23+2048];
	mad.lo.s32 	%r148, %r146, %r46, %r147;
	cvt.rn.f64.s32 	%fd21, %r148;
	cvt.rzi.s32.f64 	%r149, %fd21;
	st.global.u32 	[%rd24+2048], %r149;
$L__BB1_33:
	add.s32 	%r150, %r23, 768;
	setp.ge.s32 	%p22, %r150, %r4;
	@%p22 bra 	$L__BB1_35;
	ld.global.u32 	%r151, [%rd22+2560];
	ld.global.u32 	%r152, [%rd23+2560];
	mad.lo.s32 	%r153, %r151, %r46, %r152;
	cvt.rn.f64.s32 	%fd22, %r153;
	cvt.rzi.s32.f64 	%r154, %fd22;
	st.global.u32 	[%rd24+2560], %r154;
$L__BB1_35:
	add.s32 	%r155, %r23, 896;
	setp.ge.s32 	%p23, %r155, %r4;
	@%p23 bra 	$L__BB1_37;
	ld.global.u32 	%r156, [%rd22+3072];
	ld.global.u32 	%r157, [%rd23+3072];
	mad.lo.s32 	%r158, %r156, %r46, %r157;
	cvt.rn.f64.s32 	%fd23, %r158;
	cvt.rzi.s32.f64 	%r159, %fd23;
	st.global.u32 	[%rd24+3072], %r159;
$L__BB1_37:
	add.s32 	%r196, %r196, 8;
	setp.ne.s32 	%p24, %r196, %r197;
	@%p24 bra 	$L__BB1_21;
$L__BB1_38:
	setp.eq.s32 	%p25, %r15, 0;
	@%p25 bra 	$L__BB1_59;
	and.b32  	%r26, %r45, 3;
	setp.lt.u32 	%p26, %r15, 4;
	@%p26 bra 	$L__BB1_49;
	shl.b32 	%r160, %r197, 7;
	add.s32 	%r27, %r160, %r6;
	setp.ge.s32 	%p27, %r27, %r4;
	@%p27 bra 	$L__BB1_42;
	mul.wide.s32 	%rd66, %r27, 4;
	add.s64 	%rd67, %rd12, %rd66;
	add.s64 	%rd68, %rd13, %rd66;
	ld.global.u32 	%r161, [%rd67];
	ld.global.u32 	%r162, [%rd68];
	mad.lo.s32 	%r163, %r161, %r46, %r162;
	cvt.rn.f64.s32 	%fd24, %r163;
	cvt.rzi.s32.f64 	%r164, %fd24;
	add.s64 	%rd69, %rd14, %rd66;
	st.global.u32 	[%rd69], %r164;
$L__BB1_42:
	add.s32 	%r28, %r27, 128;
	setp.ge.s32 	%p28, %r28, %r4;
	@%p28 bra 	$L__BB1_44;
	mul.wide.s32 	%rd70, %r28, 4;
	add.s64 	%rd71, %rd12, %rd70;
	add.s64 	%rd72, %rd13, %rd70;
	ld.global.u32 	%r165, [%rd71];
	ld.global.u32 	%r166, [%rd72];
	mad.lo.s32 	%r167, %r165, %r46, %r166;
	cvt.rn.f64.s32 	%fd25, %r167;
	cvt.rzi.s32.f64 	%r168, %fd25;
	add.s64 	%rd73, %rd14, %rd70;
	st.global.u32 	[%rd73], %r168;
$L__BB1_44:
	add.s32 	%r29, %r27, 256;
	setp.ge.s32 	%p29, %r29, %r4;
	@%p29 bra 	$L__BB1_46;
	mul.wide.s32 	%rd74, %r29, 4;
	add.s64 	%rd75, %rd12, %rd74;
	add.s64 	%rd76, %rd13, %rd74;
	ld.global.u32 	%r169, [%rd75];
	ld.global.u32 	%r170, [%rd76];
	mad.lo.s32 	%r171, %r169, %r46, %r170;
	cvt.rn.f64.s32 	%fd26, %r171;
	cvt.rzi.s32.f64 	%r172, %fd26;
	add.s64 	%rd77, %rd14, %rd74;
	st.global.u32 	[%rd77], %r172;
$L__BB1_46:
	add.s32 	%r30, %r27, 384;
	setp.ge.s32 	%p30, %r30, %r4;
	@%p30 bra 	$L__BB1_48;
	mul.wide.s32 	%rd78, %r30, 4;
	add.s64 	%rd79, %rd12, %rd78;
	add.s64 	%rd80, %rd13, %rd78;
	ld.global.u32 	%r173, [%rd79];
	ld.global.u32 	%r174, [%rd80];
	mad.lo.s32 	%r175, %r173, %r46, %r174;
	cvt.rn.f64.s32 	%fd27, %r175;
	cvt.rzi.s32.f64 	%r176, %fd27;
	add.s64 	%rd81, %rd14, %rd78;
	st.global.u32 	[%rd81], %r176;
$L__BB1_48:
	add.s32 	%r197, %r197, 4;
$L__BB1_49:
	setp.eq.s32 	%p31, %r26, 0;
	@%p31 bra 	$L__BB1_59;
	setp.eq.s32 	%p32, %r26, 1;
	@%p32 bra 	$L__BB1_56;
	shl.b32 	%r177, %r197, 7;
	add.s32 	%r33, %r177, %r6;
	setp.ge.s32 	%p33, %r33, %r4;
	@%p33 bra 	$L__BB1_53;
	mul.wide.s32 	%rd82, %r33, 4;
	add.s64 	%rd83, %rd12, %rd82;
	add.s64 	%rd84, %rd13, %rd82;
	ld.global.u32 	%r178, [%rd83];
	ld.global.u32 	%r179, [%rd84];
	mad.lo.s32 	%r180, %r178, %r46, %r179;
	cvt.rn.f64.s32 	%fd28, %r180;
	cvt.rzi.s32.f64 	%r181, %fd28;
	add.s64 	%rd85, %rd14, %rd82;
	st.global.u32 	[%rd85], %r181;
$L__BB1_53:
	add.s32 	%r34, %r33, 128;
	setp.ge.s32 	%p34, %r34, %r4;
	@%p34 bra 	$L__BB1_55;
	mul.wide.s32 	%rd86, %r34, 4;
	add.s64 	%rd87, %rd12, %rd86;
	add.s64 	%rd88, %rd13, %rd86;
	ld.global.u32 	%r182, [%rd87];
	ld.global.u32 	%r183, [%rd88];
	mad.lo.s32 	%r184, %r182, %r46, %r183;
	cvt.rn.f64.s32 	%fd29, %r184;
	cvt.rzi.s32.f64 	%r185, %fd29;
	add.s64 	%rd89, %rd14, %rd86;
	st.global.u32 	[%rd89], %r185;
$L__BB1_55:
	add.s32 	%r197, %r197, 2;
$L__BB1_56:
	and.b32  	%r186, %r45, 1;
	setp.eq.b32 	%p35, %r186, 1;
	not.pred 	%p36, %p35;
	@%p36 bra 	$L__BB1_59;
	shl.b32 	%r187, %r197, 7;
	add.s32 	%r37, %r187, %r6;
	setp.ge.s32 	%p37, %r37, %r4;
	@%p37 bra 	$L__BB1_59;
	mul.wide.s32 	%rd90, %r37, 4;
	add.s64 	%rd91, %rd12, %rd90;
	add.s64 	%rd92, %rd13, %rd90;
	ld.global.u32 	%r188, [%rd91];
	ld.global.u32 	%r189, [%rd92];
	mad.lo.s32 	%r190, %r188, %r46, %r189;
	cvt.rn.f64.s32 	%fd30, %r190;
	cvt.rzi.s32.f64 	%r191, %fd30;
	add.s64 	%rd93, %rd14, %rd90;
	st.global.u32 	[%rd93], %r191;
$L__BB1_59:
	ret;

}
	// .globl	_ZN3cub18CUB_300001_SM_10006detail9transform16transform_kernelINS2_10policy_hubILb1EN4cuda3std3__45tupleIJN6thrust24THRUST_300001_SM_1000_NS6detail15normal_iteratorINSA_10device_ptrIiEEEESF_EEEE10policy1000El5saxpySF_JPiSK_EEEvT0_iT1_T2_DpNS2_10kernel_argIT3_EE
.visible .entry _ZN3cub18CUB_300001_SM_10006detail9transform16transform_kernelINS2_10policy_hubILb1EN4cuda3std3__45tupleIJN6thrust24THRUST_300001_SM_1000_NS6detail15normal_iteratorINSA_10device_ptrIiEEEESF_EEEE10policy1000El5saxpySF_JPiSK_EEEvT0_iT1_T2_DpNS2_10kernel_argIT3_EE(
	.param .u64 _ZN3cub18CUB_300001_SM_10006detail9transform16transform_kernelINS2_10policy_hubILb1EN4cuda3std3__45tupleIJN6thrust24THRUST_300001_SM_1000_NS6detail15normal_iteratorINSA_10device_ptrIiEEEESF_EEEE10policy1000El5saxpySF_JPiSK_EEEvT0_iT1_T2_DpNS2_10kernel_argIT3_EE_param_0,
	.param .u32 _ZN3cub18CUB_300001_SM_10006detail9transform16transform_kernelINS2_10policy_hubILb1EN4cuda3std3__45tupleIJN6thrust24THRUST_300001_SM_1000_NS6detail15normal_iteratorINSA_10device_ptrIiEEEESF_EEEE10policy1000El5saxpySF_JPiSK_EEEvT0_iT1_T2_DpNS2_10kernel_argIT3_EE_param_1,
	.param .align 4 .b8 _ZN3cub18CUB_300001_SM_10006detail9transform16transform_kernelINS2_10policy_hubILb1EN4cuda3std3__45tupleIJN6thrust24THRUST_300001_SM_1000_NS6detail15normal_iteratorINSA_10device_ptrIiEEEESF_EEEE10policy1000El5saxpySF_JPiSK_EEEvT0_iT1_T2_DpNS2_10kernel_argIT3_EE_param_2[4],
	.param .align 8 .b8 _ZN3cub18CUB_300001_SM_10006detail9transform16transform_kernelINS2_10policy_hubILb1EN4cuda3std3__45tupleIJN6thrust24THRUST_300001_SM_1000_NS6detail15normal_iteratorINSA_10device_ptrIiEEEESF_EEEE10policy1000El5saxpySF_JPiSK_EEEvT0_iT1_T2_DpNS2_10kernel_argIT3_EE_param_3[8],
	.param .align 8 .b8 _ZN3cub18CUB_300001_SM_10006detail9transform16transform_kernelINS2_10policy_hubILb1EN4cuda3std3__45tupleIJN6thrust24THRUST_300001_SM_1000_NS6detail15normal_iteratorINSA_10device_ptrIiEEEESF_EEEE10policy1000El5saxpySF_JPiSK_EEEvT0_iT1_T2_DpNS2_10kernel_argIT3_EE_param_4[16],
	.param .align 8 .b8 _ZN3cub18CUB_300001_SM_10006detail9transform16transform_kernelINS2_10policy_hubILb1EN4cuda3std3__45tupleIJN6thrust24THRUST_300001_SM_1000_NS6detail15normal_iteratorINSA_10device_ptrIiEEEESF_EEEE10policy1000El5saxpySF_JPiSK_EEEvT0_iT1_T2_DpNS2_10kernel_argIT3_EE_param_5[16]
)
.maxntid 128
{
	.reg .pred 	%p<38>;
	.reg .b32 	%r<200>;
	.reg .b64 	%rd<103>;
	.reg .b64 	%fd<31>;

	ld.param.u32 	%r44, [_ZN3cub18CUB_300001_SM_10006detail9transform16transform_kernelINS2_10policy_hubILb1EN4cuda3std3__45tupleIJN6thrust24THRUST_300001_SM_1000_NS6detail15normal_iteratorINSA_10device_ptrIiEEEESF_EEEE10policy1000El5saxpySF_JPiSK_EEEvT0_iT1_T2_DpNS2_10kernel_argIT3_EE_param_2];
	ld.param.u64 	%rd30, [_ZN3cub18CUB_300001_SM_10006detail9transform16transform_kernelINS2_10policy_hubILb1EN4cuda3std3__45tupleIJN6thrust24THRUST_300001_SM_1000_NS6detail15normal_iteratorINSA_10device_ptrIiEEEESF_EEEE10policy1000El5saxpySF_JPiSK_EEEvT0_iT1_T2_DpNS2_10kernel_argIT3_EE_param_0];
	ld.param.u64 	%rd28, [_ZN3cub18CUB_300001_SM_10006detail9transform16transform_kernelINS2_10policy_hubILb1EN4cuda3std3__45tupleIJN6thrust24THRUST_300001_SM_1000_NS6detail15normal_iteratorINSA_10device_ptrIiEEEESF_EEEE10policy1000El5saxpySF_JPiSK_EEEvT0_iT1_T2_DpNS2_10kernel_argIT3_EE_param_5];
	ld.param.u64 	%rd26, [_ZN3cub18CUB_300001_SM_10006detail9transform16transform_kernelINS2_10policy_hubILb1EN4cuda3std3__45tupleIJN6thrust24THRUST_300001_SM_1000_NS6detail15normal_iteratorINSA_10device_ptrIiEEEESF_EEEE10policy1000El5saxpySF_JPiSK_EEEvT0_iT1_T2_DpNS2_10kernel_argIT3_EE_param_4];
	ld.param.u64 	%rd31, [_ZN3cub18CUB_300001_SM_10006detail9transform16transform_kernelINS2_10policy_hubILb1EN4cuda3std3__45tupleIJN6thrust24THRUST_300001_SM_1000_NS6detail15normal_iteratorINSA_10device_ptrIiEEEESF_EEEE10policy1000El5saxpySF_JPiSK_EEEvT0_iT1_T2_DpNS2_10kernel_argIT3_EE_param_3];
	ld.param.u32 	%r43, [_ZN3cub18CUB_300001_SM_10006detail9transform16transform_kernelINS2_10policy_hubILb1EN4cuda3std3__45tupleIJN6thrust24THRUST_300001_SM_1000_NS6detail15normal_iteratorINSA_10device_ptrIiEEEESF_EEEE10policy1000El5saxpySF_JPiSK_EEEvT0_iT1_T2_DpNS2_10kernel_argIT3_EE_param_1];
	cvta.to.global.u64 	%rd1, %rd31;
	cvta.to.global.u64 	%rd2, %rd26;
	cvta.to.global.u64 	%rd3, %rd28;
	shl.b32 	%r1, %r43, 7;
	mov.u32 	%r45, %ctaid.x;
	cvt.u64.u32 	%rd32, %r45;
	cvt.s64.s32 	%rd33, %r1;
	mul.lo.s64 	%rd4, %rd33, %rd32;
	sub.s64 	%rd34, %rd30, %rd4;
	min.s64 	%rd35, %rd34, %rd33;
	cvt.u32.u64 	%r2, %rd35;
	shl.b32 	%r3, %r2, 2;
	mov.u32 	%r4, %tid.x;
	shl.b32 	%r190, %r4, 7;
	setp.ge.s32 	%p1, %r190, %r3;
	@%p1 bra 	$L__BB2_5;
	shl.b64 	%rd5, %rd4, 2;
	add.s64 	%rd36, %rd2, %rd5;
	mul.wide.u32 	%rd6, %r4, 128;
	add.s64 	%rd100, %rd36, %rd6;
	mov.u32 	%r189, %r190;
$L__BB2_2:
	.pragma "nounroll";
	// begin inline asm
	prefetch.global.L2 [%rd100];
	// end inline asm
	add.s32 	%r189, %r189, 16384;
	add.s64 	%rd100, %rd100, 16384;
	setp.lt.s32 	%p2, %r189, %r3;
	@%p2 bra 	$L__BB2_2;
	add.s64 	%rd38, %rd3, %rd5;
	add.s64 	%rd101, %rd38, %rd6;
$L__BB2_4:
	.pragma "nounroll";
	// begin inline asm
	prefetch.global.L2 [%rd101];
	// end inline asm
	add.s32 	%r190, %r190, 16384;
	add.s64 	%rd101, %rd101, 16384;
	setp.lt.s32 	%p3, %r190, %r3;
	@%p3 bra 	$L__BB2_4;
$L__BB2_5:
	shl.b64 	%rd102, %rd4, 2;
	add.s64 	%rd13, %rd2, %rd102;
	add.s64 	%rd14, %rd3, %rd102;
	add.s64 	%rd15, %rd1, %rd102;
	setp.eq.s32 	%p4, %r1, %r2;
	@%p4 bra 	$L__BB2_47;
	setp.lt.s32 	%p5, %r43, 1;
	@%p5 bra 	$L__BB2_59;
	and.b32  	%r11, %r43, 7;
	setp.lt.u32 	%p6, %r43, 8;
	mov.b32 	%r197, 0;
	@%p6 bra 	$L__BB2_26;
	and.b32  	%r197, %r43, 2147483640;
	mov.b32 	%r193, 0;
$L__BB2_9:
	.pragma "nounroll";
	shl.b32 	%r48, %r193, 7;
	add.s32 	%r21, %r48, %r4;
	setp.ge.s32 	%p7, %r21, %r2;
	@%p7 bra 	$L__BB2_11;
	mul.wide.u32 	%rd41, %r21, 4;
	add.s64 	%rd42, %rd13, %rd41;
	add.s64 	%rd43, %rd14, %rd41;
	ld.global.u32 	%r49, [%rd42];
	ld.global.u32 	%r50, [%rd43];
	mad.lo.s32 	%r51, %r49, %r44, %r50;
	cvt.rn.f64.s32 	%fd1, %r51;
	cvt.rzi.s32.f64 	%r52, %fd1;
	add.s64 	%rd44, %rd15, %rd41;
	st.global.u32 	[%rd44], %r52;
$L__BB2_11:
	add.s32 	%r53, %r21, 128;
	setp.ge.s32 	%p8, %r53, %r2;
	mul.wide.s32 	%rd45, %r53, 4;
	add.s64 	%rd23, %rd13, %rd45;
	add.s64 	%rd24, %rd14, %rd45;
	add.s64 	%rd25, %rd15, %rd45;
	@%p8 bra 	$L__BB2_13;
	ld.global.u32 	%r54, [%rd23];
	ld.global.u32 	%r55, [%rd24];
	mad.lo.s32 	%r56, %r54, %r44, %r55;
	cvt.rn.f64.s32 	%fd2, %r56;
	cvt.rzi.s32.f64 	%r57, %fd2;
	st.global.u32 	[%rd25], %r57;
$L__BB2_13:
	add.s32 	%r58, %r21, 256;
	setp.ge.s32 	%p9, %r58, %r2;
	@%p9 bra 	$L__BB2_15;
	ld.global.u32 	%r59, [%rd23+512];
	ld.global.u32 	%r60, [%rd24+512];
	mad.lo.s32 	%r61, %r59, %r44, %r60;
	cvt.rn.f64.s32 	%fd3, %r61;
	cvt.rzi.s32.f64 	%r62, %fd3;
	st.global.u32 	[%rd25+512], %r62;
$L__BB2_15:
	add.s32 	%r63, %r21, 384;
	setp.ge.s32 	%p10, %r63, %r2;
	@%p10 bra 	$L__BB2_17;
	ld.global.u32 	%r64, [%rd23+1024];
	ld.global.u32 	%r65, [%rd24+1024];
	mad.lo.s32 	%r66, %r64, %r44, %r65;
	cvt.rn.f64.s32 	%fd4, %r66;
	cvt.rzi.s32.f64 	%r67, %fd4;
	st.global.u32 	[%rd25+1024], %r67;
$L__BB2_17:
	add.s32 	%r68, %r21, 512;
	setp.ge.s32 	%p11, %r68, %r2;
	@%p11 bra 	$L__BB2_19;
	ld.global.u32 	%r69, [%rd23+1536];
	ld.global.u32 	%r70, [%rd24+1536];
	mad.lo.s32 	%r71, %r69, %r44, %r70;
	cvt.rn.f64.s32 	%fd5, %r71;
	cvt.rzi.s32.f64 	%r72, %fd5;
	st.global.u32 	[%rd25+1536], %r72;
$L__BB2_19:
	add.s32 	%r73, %r21, 640;
	setp.ge.s32 	%p12, %r73, %r2;
	@%p12 bra 	$L__BB2_21;
	ld.global.u32 	%r74, [%rd23+2048];
	ld.global.u32 	%r75, [%rd24+2048];
	mad.lo.s32 	%r76, %r74, %r44, %r75;
	cvt.rn.f64.s32 	%fd6, %r76;
	cvt.rzi.s32.f64 	%r77, %fd6;
	st.global.u32 	[%rd25+2048], %r77;
$L__BB2_21:
	add.s32 	%r78, %r21, 768;
	setp.ge.s32 	%p13, %r78, %r2;
	@%p13 bra 	$L__BB2_23;
	ld.global.u32 	%r79, [%rd23+2560];
	ld.global.u32 	%r80, [%rd24+2560];
	mad.lo.s32 	%r81, %r79, %r44, %r80;
	cvt.rn.f64.s32 	%fd7, %r81;
	cvt.rzi.s32.f64 	%r82, %fd7;
	st.global.u32 	[%rd25+2560], %r82;
$L__BB2_23:
	add.s32 	%r83, %r21, 896;
	setp.ge.s32 	%p14, %r83, %r2;
	@%p14 bra 	$L__BB2_25;
	ld.global.u32 	%r84, [%rd23+3072];
	ld.global.u32 	%r85, [%rd24+3072];
	mad.lo.s32 	%r86, %r84, %r44, %r85;
	cvt.rn.f64.s32 	%fd8, %r86;
	cvt.rzi.s32.f64 	%r87, %fd8;
	st.global.u32 	[%rd25+3072], %r87;
$L__BB2_25:
	add.s32 	%r193, %r193, 8;
	setp.eq.s32 	%p15, %r193, %r197;
	@%p15 bra 	$L__BB2_26;
	bra.uni 	$L__BB2_9;
$L__BB2_26:
	setp.eq.s32 	%p16, %r11, 0;
	@%p16 bra 	$L__BB2_59;
	and.b32  	%r31, %r43, 3;
	setp.lt.u32 	%p17, %r11, 4;
	@%p17 bra 	$L__BB2_37;
	shl.b32 	%r88, %r197, 7;
	add.s32 	%r32, %r88, %r4;
	setp.ge.s32 	%p18, %r32, %r2;
	@%p18 bra 	$L__BB2_30;
	mul.wide.s32 	%rd46, %r32, 4;
	add.s64 	%rd47, %rd13, %rd46;
	add.s64 	%rd48, %rd14, %rd46;
	ld.global.u32 	%r89, [%rd47];
	ld.global.u32 	%r90, [%rd48];
	mad.lo.s32 	%r91, %r89, %r44, %r90;
	cvt.rn.f64.s32 	%fd9, %r91;
	cvt.rzi.s32.f64 	%r92, %fd9;
	add.s64 	%rd49, %rd15, %rd46;
	st.global.u32 	[%rd49], %r92;
$L__BB2_30:
	add.s32 	%r33, %r32, 128;
	setp.ge.s32 	%p19, %r33, %r2;
	@%p19 bra 	$L__BB2_32;
	mul.wide.s32 	%rd50, %r33, 4;
	add.s64 	%rd51, %rd13, %rd50;
	add.s64 	%rd52, %rd14, %rd50;
	ld.global.u32 	%r93, [%rd51];
	ld.global.u32 	%r94, [%rd52];
	mad.lo.s32 	%r95, %r93, %r44, %r94;
	cvt.rn.f64.s32 	%fd10, %r95;
	cvt.rzi.s32.f64 	%r96, %fd10;
	add.s64 	%rd53, %rd15, %rd50;
	st.global.u32 	[%rd53], %r96;
$L__BB2_32:
	add.s32 	%r34, %r32, 256;
	setp.ge.s32 	%p20, %r34, %r2;
	@%p20 bra 	$L__BB2_34;
	mul.wide.s32 	%rd54, %r34, 4;
	add.s64 	%rd55, %rd13, %rd54;
	add.s64 	%rd56, %rd14, %rd54;
	ld.global.u32 	%r97, [%rd55];
	ld.global.u32 	%r98, [%rd56];
	mad.lo.s32 	%r99, %r97, %r44, %r98;
	cvt.rn.f64.s32 	%fd11, %r99;
	cvt.rzi.s32.f64 	%r100, %fd11;
	add.s64 	%rd57, %rd15, %rd54;
	st.global.u32 	[%rd57], %r100;
$L__BB2_34:
	add.s32 	%r35, %r32, 384;
	setp.ge.s32 	%p21, %r35, %r2;
	@%p21 bra 	$L__BB2_36;
	mul.wide.s32 	%rd58, %r35, 4;
	add.s64 	%rd59, %rd13, %rd58;
	add.s64 	%rd60, %rd14, %rd58;
	ld.global.u32 	%r101, [%rd59];
	ld.global.u32 	%r102, [%rd60];
	mad.lo.s32 	%r103, %r101, %r44, %r102;
	cvt.rn.f64.s32 	%fd12, %r103;
	cvt.rzi.s32.f64 	%r104, %fd12;
	add.s64 	%rd61, %rd15, %rd58;
	st.global.u32 	[%rd61], %r104;
$L__BB2_36:
	add.s32 	%r197, %r197, 4;
$L__BB2_37:
	setp.eq.s32 	%p22, %r31, 0;
	@%p22 bra 	$L__BB2_59;
	setp.eq.s32 	%p23, %r31, 1;
	@%p23 bra 	$L__BB2_44;
	shl.b32 	%r105, %r197, 7;
	add.s32 	%r38, %r105, %r4;
	setp.ge.s32 	%p24, %r38, %r2;
	@%p24 bra 	$L__BB2_41;
	mul.wide.s32 	%rd62, %r38, 4;
	add.s64 	%rd63, %rd13, %rd62;
	add.s64 	%rd64, %rd14, %rd62;
	ld.global.u32 	%r106, [%rd63];
	ld.global.u32 	%r107, [%rd64];
	mad.lo.s32 	%r108, %r106, %r44, %r107;
	cvt.rn.f64.s32 	%fd13, %r108;
	cvt.rzi.s32.f64 	%r109, %fd13;
	add.s64 	%rd65, %rd15, %rd62;
	st.global.u32 	[%rd65], %r109;
$L__BB2_41:
	add.s32 	%r39, %r38, 128;
	setp.ge.s32 	%p25, %r39, %r2;
	@%p25 bra 	$L__BB2_43;
	mul.wide.s32 	%rd66, %r39, 4;
	add.s64 	%rd67, %rd13, %rd66;
	add.s64 	%rd68, %rd14, %rd66;
	ld.global.u32 	%r110, [%rd67];
	ld.global.u32 	%r111, [%rd68];
	mad.lo.s32 	%r112, %r110, %r44, %r111;
	cvt.rn.f64.s32 	%fd14, %r112;
	cvt.rzi.s32.f64 	%r113, %fd14;
	add.s64 	%rd69, %rd15, %rd66;
	st.global.u32 	[%rd69], %r113;
$L__BB2_43:
	add.s32 	%r197, %r197, 2;
$L__BB2_44:
	and.b32  	%r114, %r43, 1;
	setp.eq.b32 	%p26, %r114, 1;
	not.pred 	%p27, %p26;
	@%p27 bra 	$L__BB2_59;
	shl.b32 	%r115, %r197, 7;
	add.s32 	%r42, %r115, %r4;
	setp.ge.s32 	%p28, %r42, %r2;
	@%p28 bra 	$L__BB2_59;
	mul.wide.s32 	%rd70, %r42, 4;
	add.s64 	%rd71, %rd13, %rd70;
	add.s64 	%rd72, %rd14, %rd70;
	ld.global.u32 	%r116, [%rd71];
	ld.global.u32 	%r117, [%rd72];
	mad.lo.s32 	%r118, %r116, %r44, %r117;
	cvt.rn.f64.s32 	%fd15, %r118;
	cvt.rzi.s32.f64 	%r119, %fd15;
	add.s64 	%rd73, %rd15, %rd70;
	st.global.u32 	[%rd73], %r119;
	bra.uni 	$L__BB2_59;
$L__BB2_47:
	setp.lt.s32 	%p29, %r43, 1;
	@%p29 bra 	$L__BB2_59;
	setp.lt.u32 	%p30, %r43, 8;
	mov.b32 	%r195, 0;
	@%p30 bra 	$L__BB2_51;
	and.b32  	%r195, %r43, 2147483640;
	neg.s32 	%r192, %r195;
	mul.wide.u32 	%rd74, %r4, 4;
	add.s64 	%rd16, %rd1, %rd74;
	add.s64 	%rd75, %rd102, 1536;
	add.s64 	%rd18, %rd2, %rd75;
	add.s32 	%r191, %r4, 128;
	add.s64 	%rd19, %rd3, %rd75;
	add.s64 	%rd20, %rd1, %rd75;
$L__BB2_50:
	.pragma "nounroll";
	mul.wide.s32 	%rd76, %r191, 4;
	add.s64 	%rd77, %rd18, %rd76;
	add.s64 	%rd78, %rd19, %rd76;
	add.s64 	%rd79, %rd20, %rd76;
	cvta.to.global.u64 	%rd80, %rd26;
	mul.wide.u32 	%rd81, %r4, 4;
	add.s64 	%rd82, %rd80, %rd81;
	add.s64 	%rd83, %rd82, %rd102;
	cvta.to.global.u64 	%rd84, %rd28;
	add.s64 	%rd85, %rd84, %rd81;
	add.s64 	%rd86, %rd85, %rd102;
	ld.global.u32 	%r122, [%rd83];
	ld.global.u32 	%r123, [%rd86];
	mad.lo.s32 	%r124, %r122, %r44, %r123;
	cvt.rn.f64.s32 	%fd16, %r124;
	cvt.rzi.s32.f64 	%r125, %fd16;
	add.s64 	%rd87, %rd16, %rd102;
	st.global.u32 	[%rd87], %r125;
	ld.global.u32 	%r126, [%rd77+-1536];
	ld.global.u32 	%r127, [%rd78+-1536];
	mad.lo.s32 	%r128, %r126, %r44, %r127;
	cvt.rn.f64.s32 	%fd17, %r128;
	cvt.rzi.s32.f64 	%r129, %fd17;
	st.global.u32 	[%rd79+-1536], %r129;
	ld.global.u32 	%r130, [%rd77+-1024];
	ld.global.u32 	%r131, [%rd78+-1024];
	mad.lo.s32 	%r132, %r130, %r44, %r131;
	cvt.rn.f64.s32 	%fd18, %r132;
	cvt.rzi.s32.f64 	%r133, %fd18;
	st.global.u32 	[%rd79+-1024], %r133;
	ld.global.u32 	%r134, [%rd77+-512];
	ld.global.u32 	%r135, [%rd78+-512];
	mad.lo.s32 	%r136, %r134, %r44, %r135;
	cvt.rn.f64.s32 	%fd19, %r136;
	cvt.rzi.s32.f64 	%r137, %fd19;
	st.global.u32 	[%rd79+-512], %r137;
	ld.global.u32 	%r138, [%rd77];
	ld.global.u32 	%r139, [%rd78];
	mad.lo.s32 	%r140, %r138, %r44, %r139;
	cvt.rn.f64.s32 	%fd20, %r140;
	cvt.rzi.s32.f64 	%r141, %fd20;
	st.global.u32 	[%rd79], %r141;
	ld.global.u32 	%r142, [%rd77+512];
	ld.global.u32 	%r143, [%rd78+512];
	mad.lo.s32 	%r144, %r142, %r44, %r143;
	cvt.rn.f64.s32 	%fd21, %r144;
	cvt.rzi.s32.f64 	%r145, %fd21;
	st.global.u32 	[%rd79+512], %r145;
	ld.global.u32 	%r146, [%rd77+1024];
	ld.global.u32 	%r147, [%rd78+1024];
	mad.lo.s32 	%r148, %r146, %r44, %r147;
	cvt.rn.f64.s32 	%fd22, %r148;
	cvt.rzi.s32.f64 	%r149, %fd22;
	st.global.u32 	[%rd79+1024], %r149;
	ld.global.u32 	%r150, [%rd77+1536];
	ld.global.u32 	%r151, [%rd78+1536];
	mad.lo.s32 	%r152, %r150, %r44, %r151;
	cvt.rn.f64.s32 	%fd23, %r152;
	cvt.rzi.s32.f64 	%r153, %fd23;
	st.global.u32 	[%rd79+1536], %r153;
	add.s32 	%r192, %r192, 8;
	add.s64 	%rd102, %rd102, 4096;
	add.s32 	%r191, %r191, 1024;
	setp.eq.s32 	%p31, %r192, 0;
	@%p31 bra 	$L__BB2_51;
	bra.uni 	$L__BB2_50;
$L__BB2_51:
	and.b32  	%r24, %r43, 7;
	setp.eq.s32 	%p32, %r24, 0;
	@%p32 bra 	$L__BB2_59;
	and.b32  	%r25, %r43, 3;
	setp.lt.u32 	%p33, %r24, 4;
	@%p33 bra 	$L__BB2_54;
	shl.b32 	%r154, %r195, 7;
	add.s32 	%r155, %r154, %r4;
	mul.wide.s32 	%rd88, %r155, 4;
	add.s64 	%rd89, %rd13, %rd88;
	add.s64 	%rd90, %rd14, %rd88;
	ld.global.u32 	%r156, [%rd89];
	ld.global.u32 	%r157, [%rd90];
	mad.lo.s32 	%r158, %r156, %r44, %r157;
	cvt.rn.f64.s32 	%fd24, %r158;
	cvt.rzi.s32.f64 	%r159, %fd24;
	add.s64 	%rd91, %rd15, %rd88;
	st.global.u32 	[%rd91], %r159;
	ld.global.u32 	%r160, [%rd89+512];
	ld.global.u32 	%r161, [%rd90+512];
	mad.lo.s32 	%r162, %r160, %r44, %r161;
	cvt.rn.f64.s32 	%fd25, %r162;
	cvt.rzi.s32.f64 	%r163, %fd25;
	st.global.u32 	[%rd91+512], %r163;
	ld.global.u32 	%r164, [%rd89+1024];
	ld.global.u32 	%r165, [%rd90+1024];
	mad.lo.s32 	%r166, %r164, %r44, %r165;
	cvt.rn.f64.s32 	%fd26, %r166;
	cvt.rzi.s32.f64 	%r167, %fd26;
	st.global.u32 	[%rd91+1024], %r167;
	ld.global.u32 	%r168, [%rd89+1536];
	ld.global.u32 	%r169, [%rd90+1536];
	mad.lo.s32 	%r170, %r168, %r44, %r169;
	cvt.rn.f64.s32 	%fd27, %r170;
	cvt.rzi.s32.f64 	%r171, %fd27;
	st.global.u32 	[%rd91+1536], %r171;
	add.s32 	%r195, %r195, 4;
$L__BB2_54:
	setp.eq.s32 	%p34, %r25, 0;
	@%p34 bra 	$L__BB2_59;
	setp.eq.s32 	%p35, %r25, 1;
	@%p35 bra 	$L__BB2_57;
	shl.b32 	%r172, %r195, 7;
	add.s32 	%r173, %r172, %r4;
	mul.wide.s32 	%rd92, %r173, 4;
	add.s64 	%rd93, %rd13, %rd92;
	add.s64 	%rd94, %rd14, %rd92;
	ld.global.u32 	%r174, [%rd93];
	ld.global.u32 	%r175, [%rd94];
	mad.lo.s32 	%r176, %r174, %r44, %r175;
	cvt.rn.f64.s32 	%fd28, %r176;
	cvt.rzi.s32.f64 	%r177, %fd28;
	add.s64 	%rd95, %rd15, %rd92;
	st.global.u32 	[%rd95], %r177;
	ld.global.u32 	%r178, [%rd93+512];
	ld.global.u32 	%r179, [%rd94+512];
	mad.lo.s32 	%r180, %r178, %r44, %r179;
	cvt.rn.f64.s32 	%fd29, %r180;
	cvt.rzi.s32.f64 	%r181, %fd29;
	st.global.u32 	[%rd95+512], %r181;
	add.s32 	%r195, %r195, 2;
$L__BB2_57:
	and.b32  	%r182, %r43, 1;
	setp.eq.b32 	%p36, %r182, 1;
	not.pred 	%p37, %p36;
	@%p37 bra 	$L__BB2_59;
	shl.b32 	%r183, %r195, 7;
	add.s32 	%r184, %r183, %r4;
	mul.wide.s32 	%rd96, %r184, 4;
	add.s64 	%rd97, %rd13, %rd96;
	add.s64 	%rd98, %rd14, %rd96;
	ld.global.u32 	%r185, [%rd97];
	ld.global.u32 	%r186, [%rd98];
	mad.lo.s32 	%r187, %r185, %r44, %r186;
	cvt.rn.f64.s32 	%fd30, %r187;
	cvt.rzi.s32.f64 	%r188, %fd30;
	add.s64 	%rd99, %rd15, %rd96;
	st.global.u32 	[%rd99], %r188;
$L__BB2_59:
	ret;

}


// ===== COMPILED SASS (sm_100) =====

	.target	sm_100

	.elftype	@"ET_EXEC"


//--------------------- .note.nv.tkinfo           --------------------------
	.section	.note.nv.tkinfo,"",@"SHT_NOTE"
	.sectionflags	@"SHF_NOTE_NV_TKINFO"
	.tkinfo
        /*0018*/ 	.word	0x00000002
        /*0030*/ 	.string	""
        /*0030*/ 	.string	"ptxas"
        /*0030*/ 	.string	"Cuda compilation tools, release 13.0, V13.0.88"
        /*0030*/ 	.string	"Build cuda_13.0.r13.0/compiler.36424714_0"
        /*0030*/ 	.string	"-arch sm_100 -m 64 "



//--------------------- .note.nv.cuinfo           --------------------------
	.section	.note.nv.cuinfo,"",@"SHT_NOTE"
	.sectionflags	@"SHF_NOTE_NV_CUINFO"
        /*0018*/ 	.short	0x0002
        /*001a*/ 	.short	0x0064
        /*001c*/ 	.short	0x0082
	.zero		2


//--------------------- .nv.info                  --------------------------
	.section	.nv.info,"",@"SHT_CUDA_INFO"
	.align	4


	//----- nvinfo : EIATTR_REGCOUNT
	.align		4
        /*0000*/ 	.byte	0x04, 0x2f
        /*0002*/ 	.short	(.L_44 - .L_43)
	.align		4
.L_43:
        /*0004*/ 	.word	index@(_ZN3cub18CUB_300001_SM_10006detail11EmptyKernelIvEEvv)
        /*0008*/ 	.word	0x00000004


	//----- nvinfo : EIATTR_FRAME_SIZE
	.align		4
.L_44:
        /*000c*/ 	.byte	0x04, 0x11
        /*000e*/ 	.short	(.L_46 - .L_45)
	.align		4
.L_45:
        /*0010*/ 	.word	index@(_ZN3cub18CUB_300001_SM_10006detail11EmptyKernelIvEEvv)
        /*0014*/ 	.word	0x00000000


	//----- nvinfo : EIATTR_REGCOUNT
	.align		4
.L_46:
        /*0018*/ 	.byte	0x04, 0x2f
        /*001a*/ 	.short	(.L_48 - .L_47)
	.align		4
.L_47:
        /*001c*/ 	.word	index@(_ZN3cub18CUB_300001_SM_10006detail9transform16transform_kernelINS2_10policy_hubILb1EN4cuda3std3__45tupleIJN6thrust24THRUST_300001_SM_1000_NS6detail15normal_iteratorINSA_10device_ptrIiEEEESF_EEEE10policy1000Ei5saxpySF_JPiSK_EEEvT0_iT1_T2_DpNS2_10kernel_argIT3_EE)
        /*0020*/ 	.word	0x0000001c


	//----- nvinfo : EIATTR_FRAME_SIZE
	.align		4
.L_48:
        /*0024*/ 	.byte	0x04, 0x11
        /*0026*/ 	.short	(.L_50 - .L_49)
	.align		4
.L_49:
        /*0028*/ 	.word	index@(_ZN3cub18CUB_300001_SM_10006detail9transform16transform_kernelINS2_10policy_hubILb1EN4cuda3std3__45tupleIJN6thrust24THRUST_300001_SM_1000_NS6detail15normal_iteratorINSA_10device_ptrIiEEEESF_EEEE10policy1000Ei5saxpySF_JPiSK_EEEvT0_iT1_T2_DpNS2_10kernel_argIT3_EE)
        /*002c*/ 	.word	0x00000000


	//----- nvinfo : EIATTR_REGCOUNT
	.align		4
.L_50:
        /*0030*/ 	.byte	0x04, 0x2f
        /*0032*/ 	.short	(.L_52 - .L_51)
	.align		4
.L_51:
        /*0034*/ 	.word	index@(_ZN3cub18CUB_300001_SM_10006detail9transform16transform_kernelINS2_10policy_hubILb1EN4cuda3std3__45tupleIJN6thrust24THRUST_300001_SM_1000_NS6detail15normal_iteratorINSA_10device_ptrIiEEEESF_EEEE10policy1000El5saxpySF_JPiSK_EEEvT0_iT1_T2_DpNS2_10kernel_argIT3_EE)
        /*0038*/ 	.word	0x00000020


	//----- nvinfo : EIATTR_FRAME_SIZE
	.align		4
.L_52:
        /*003c*/ 	.byte	0x04, 0x11
        /*003e*/ 	.short	(.L_54 - .L_53)
	.align		4
.L_53:
        /*0040*/ 	.word	index@(_ZN3cub18CUB_300001_SM_10006detail9transform16transform_kernelINS2_10policy_hubILb1EN4cuda3std3__45tupleIJN6thrust24THRUST_300001_SM_1000_NS6detail15normal_iteratorINSA_10device_ptrIiEEEESF_EEEE10policy1000El5saxpySF_JPiSK_EEEvT0_iT1_T2_DpNS2_10kernel_argIT3_EE)
        /*0044*/ 	.word	0x00000000


	//----- nvinfo : EIATTR_MIN_STACK_SIZE
	.align		4
.L_54:
        /*0048*/ 	.byte	0x04, 0x12
        /*004a*/ 	.short	(.L_56 - .L_55)
	.align		4
.L_55:
        /*004c*/ 	.word	index@(_ZN3cub18CUB_300001_SM_10006detail9transform16transform_kernelINS2_10policy_hubILb1EN4cuda3std3__45tupleIJN6thrust24THRUST_300001_SM_1000_NS6detail15normal_iteratorINSA_10device_ptrIiEEEESF_EEEE10policy1000El5saxpySF_JPiSK_EEEvT0_iT1_T2_DpNS2_10kernel_argIT3_EE)
        /*0050*/ 	.word	0x00000000


	//----- nvinfo : EIATTR_MIN_STACK_SIZE
	.align		4
.L_56:
        /*0054*/ 	.byte	0x04, 0x12
        /*0056*/ 	.short	(.L_58 - .L_57)
	.align		4
.L_57:
        /*0058*/ 	.word	index@(_ZN3cub18CUB_300001_SM_10006detail9transform16transform_kernelINS2_10policy_hubILb1EN4cuda3std3__45tupleIJN6thrust24THRUST_300001_SM_1000_NS6detail15normal_iteratorINSA_10device_ptrIiEEEESF_EEEE10policy1000Ei5saxpySF_JPiSK_EEEvT0_iT1_T2_DpNS2_10kernel_argIT3_EE)
        /*005c*/ 	.word	0x00000000


	//----- nvinfo : EIATTR_MIN_STACK_SIZE
	.align		4
.L_58:
        /*0060*/ 	.byte	0x04, 0x12
        /*0062*/ 	.short	(.L_60 - .L_59)
	.align		4
.L_59:
        /*0064*/ 	.word	index@(_ZN3cub18CUB_300001_SM_10006detail11EmptyKernelIvEEvv)
        /*0068*/ 	.word	0x00000000
.L_60:


//--------------------- .nv.compat                --------------------------
	.section	.nv.compat,"",@"SHT_CUDA_COMPAT_INFO"
	.align	4
        /*0000*/ 	.byte	0x02, 0x09, 0x00, 0x00, 0x02, 0x02, 0x01, 0x00, 0x02, 0x05, 0x05, 0x00, 0x03, 0x07, 0x01, 0x01
        /*0010*/ 	.byte	0x02, 0x03, 0x00, 0x00, 0x02, 0x06, 0x01, 0x00, 0x04, 0x0b, 0x08, 0x00, 0x09, 0x00, 0x00, 0x00
        /*0020*/ 	.byte	0x00, 0x00, 0x00, 0x00


//--------------------- .nv.info._ZN3cub18CUB_300001_SM_10006detail9transform16transform_kernelINS2_10policy_hubILb1EN4cuda3std3__45tupleIJN6thrust24THRUST_300001_SM_1000_NS6detail15normal_iteratorINSA_10device_ptrIiEEEESF_EEEE10policy1000El5saxpySF_JPiSK_EEEvT0_iT1_T2_DpNS2_10kernel_argIT3_EE --------------------------
	.section	.nv.info._ZN3cub18CUB_300001_SM_10006detail9transform16transform_kernelINS2_10policy_hubILb1EN4cuda3std3__45tupleIJN6thrust24THRUST_300001_SM_1000_NS6detail15normal_iteratorINSA_10device_ptrIiEEEESF_EEEE10policy1000El5saxpySF_JPiSK_EEEvT0_iT1_T2_DpNS2_10kernel_argIT3_EE,"",@"SHT_CUDA_INFO"
	.sectionflags	@""
	.align	4


	//----- nvinfo : EIATTR_CUDA_API_VERSION
	.align		4
        /*0000*/ 	.byte	0x04, 0x37
        /*0002*/ 	.short	(.L_62 - .L_61)
.L_61:
        /*0004*/ 	.word	0x00000082


	//----- nvinfo : EIATTR_KPARAM_INFO
	.align		4
.L_62:
        /*0008*/ 	.byte	0x04, 0x17
        /*000a*/ 	.short	(.L_64 - .L_63)
.L_63:
        /*000c*/ 	.word	0x00000000
        /*0010*/ 	.short	0x0005
        /*0012*/ 	.short	0x0028
        /*0014*/ 	.byte	0x00, 0xf0, 0x41, 0x00


	//----- nvinfo : EIATTR_KPARAM_INFO
	.align		4
.L_64:
        /*0018*/ 	.byte	0x04, 0x17
        /*001a*/ 	.short	(.L_66 - .L_65)
.L_65:
        /*001c*/ 	.word	0x00000000
        /*0020*/ 	.short	0x0004
        /*0022*/ 	.short	0x0018
        /*0024*/ 	.byte	0x00, 0xf0, 0x41, 0x00


	//----- nvinfo : EIATTR_KPARAM_INFO
	.align		4
.L_66:
        /*0028*/ 	.byte	0x04, 0x17
        /*002a*/ 	.short	(.L_68 - .L_67)
.L_67:
        /*002c*/ 	.word	0x00000000
        /*0030*/ 	.short	0x0003
        /*0032*/ 	.short	0x0010
        /*0034*/ 	.byte	0x00, 0xf0, 0x21, 0x00


	//----- nvinfo : EIATTR_KPARAM_INFO
	.align		4
.L_68:
        /*0038*/ 	.byte	0x04, 0x17
        /*003a*/ 	.short	(.L_70 - .L_69)
.L_69:
        /*003c*/ 	.word	0x00000000
        /*0040*/ 	.short	0x0002
        /*0042*/ 	.short	0x000c
        /*0044*/ 	.byte	0x00, 0xf0, 0x11, 0x00


	//----- nvinfo : EIATTR_KPARAM_INFO
	.align		4
.L_70:
        /*0048*/ 	.byte	0x04, 0x17
        /*004a*/ 	.short	(.L_72 - .L_71)
.L_71:
        /*004c*/ 	.word	0x00000000
        /*0050*/ 	.short	0x0001
        /*0052*/ 	.short	0x0008
        /*0054*/ 	.byte	0x00, 0xf0, 0x11, 0x00


	//----- nvinfo : EIATTR_KPARAM_INFO
	.align		4
.L_72:
        /*0058*/ 	.byte	0x04, 0x17
        /*005a*/ 	.short	(.L_74 - .L_73)
.L_73:
        /*005c*/ 	.word	0x00000000
        /*0060*/ 	.short	0x0000
        /*0062*/ 	.short	0x0000
        /*0064*/ 	.byte	0x00, 0xf0, 0x21, 0x00


	//----- nvinfo : EIATTR_SPARSE_MMA_MASK
	.align		4
.L_74:
        /*0068*/ 	.byte	0x03, 0x50
        /*006a*/ 	.short	0x0000


	//----- nvinfo : EIATTR_MAXREG_COUNT
	.align		4
        /*006c*/ 	.byte	0x03, 0x1b
        /*006e*/ 	.short	0x00ff


	//----- nvinfo : EIATTR_MERCURY_ISA_VERSION
	.align		4
        /*0070*/ 	.byte	0x03, 0x5f
        /*0072*/ 	.short	0x0101


	//----- nvinfo : EIATTR_VRC_CTA_INIT_COUNT
	.align		4
        /*0074*/ 	.byte	0x02, 0x4a
	.zero		1
	.zero		1


	//----- nvinfo : EIATTR_EXIT_INSTR_OFFSETS
	.align		4
        /*0078*/ 	.byte	0x04, 0x1c
        /*007a*/ 	.short	(.L_76 - .L_75)


	//   ....[0]....
.L_75:
        /*007c*/ 	.word	0x000003e0


	//   ....[1]....
        /*0080*/ 	.word	0x00000e90


	//   ....[2]....
        /*0084*/ 	.word	0x00001200


	//   ....[3]....
        /*0088*/ 	.word	0x000013e0


	//   ....[4]....
        /*008c*/ 	.word	0x00001410


	//   ....[5]....
        /*0090*/ 	.word	0x000014c0


	//   ....[6]....
        /*0094*/ 	.word	0x000014e0


	//   ....[7]....
        /*0098*/ 	.word	0x00001ab0


	//   ....[8]....
        /*009c*/ 	.word	0x00001ce0


	//   ....[9]....
        /*00a0*/ 	.word	0x00001e50


	//   ....[10]....
        /*00a4*/ 	.word	0x00001f10


	//----- nvinfo : EIATTR_MAX_THREADS
	.align		4
.L_76:
        /*00a8*/ 	.byte	0x04, 0x05
        /*00aa*/ 	.short	(.L_78 - .L_77)
.L_77:
        /*00ac*/ 	.word	0x00000080
        /*00b0*/ 	.word	0x00000001
        /*00b4*/ 	.word	0x00000001


	//----- nvinfo : EIATTR_CRS_STACK_SIZE
	.align		4
.L_78:
        /*00b8*/ 	.byte	0x04, 0x1e
        /*00ba*/ 	.short	(.L_80 - .L_79)
.L_79:
        /*00bc*/ 	.word	0x00000000


	//----- nvinfo : EIATTR_CBANK_PARAM_SIZE
	.align		4
.L_80:
        /*00c0*/ 	.byte	0x03, 0x19
        /*00c2*/ 	.short	0x0038


	//----- nvinfo : EIATTR_PARAM_CBANK
	.align		4
        /*00c4*/ 	.byte	0x04, 0x0a
        /*00c6*/ 	.short	(.L_82 - .L_81)
	.align		4
.L_81:
        /*00c8*/ 	.word	index@(.nv.constant0._ZN3cub18CUB_300001_SM_10006detail9transform16transform_kernelINS2_10policy_hubILb1EN4cuda3std3__45tupleIJN6thrust24THRUST_300001_SM_1000_NS6detail15normal_iteratorINSA_10device_ptrIiEEEESF_EEEE10policy1000El5saxpySF_JPiSK_EEEvT0_iT1_T2_DpNS2_10kernel_argIT3_EE)
        /*00cc*/ 	.short	0x0380
        /*00ce*/ 	.short	0x0038


	//----- nvinfo : EIATTR_SW_WAR
	.align		4
.L_82:
        /*00d0*/ 	.byte	0x04, 0x36
        /*00d2*/ 	.short	(.L_84 - .L_83)
.L_83:
        /*00d4*/ 	.word	0x00000008
.L_84:


//--------------------- .nv.info._ZN3cub18CUB_300001_SM_10006detail9transform16transform_kernelINS2_10policy_hubILb1EN4cuda3std3__45tupleIJN6thrust24THRUST_300001_SM_1000_NS6detail15normal_iteratorINSA_10device_ptrIiEEEESF_EEEE10policy1000Ei5saxpySF_JPiSK_EEEvT0_iT1_T2_DpNS2_10kernel_argIT3_EE --------------------------
	.section	.nv.info._ZN3cub18CUB_300001_SM_10006detail9transform16transform_kernelINS2_10policy_hubILb1EN4cuda3std3__45tupleIJN6thrust24THRUST_300001_SM_1000_NS6detail15normal_iteratorINSA_10device_ptrIiEEEESF_EEEE10policy1000Ei5saxpySF_JPiSK_EEEvT0_iT1_T2_DpNS2_10kernel_argIT3_EE,"",@"SHT_CUDA_INFO"
	.sectionflags	@""
	.align	4


	//----- nvinfo : EIATTR_CUDA_API_VERSION
	.align		4
        /*0000*/ 	.byte	0x04, 0x37
        /*0002*/ 	.short	(.L_86 - .L_85)
.L_85:
        /*0004*/ 	.word	0x00000082


	//----- nvinfo : EIATTR_KPARAM_INFO
	.align		4
.L_86:
        /*0008*/ 	.byte	0x04, 0x17
        /*000a*/ 	.short	(.L_88 - .L_87)
.L_87:
        /*000c*/ 	.word	0x00000000
        /*0010*/ 	.short	0x0005
        /*0012*/ 	.short	0x0028
        /*0014*/ 	.byte	0x00, 0xf0, 0x41, 0x00


	//----- nvinfo : EIATTR_KPARAM_INFO
	.align		4
.L_88:
        /*0018*/ 	.byte	0x04, 0x17
        /*001a*/ 	.short	(.L_90 - .L_89)
.L_89:
        /*001c*/ 	.word	0x00000000
        /*0020*/ 	.short	0x0004
        /*0022*/ 	.short	0x0018
        /*0024*/ 	.byte	0x00, 0xf0, 0x41, 0x00


	//----- nvinfo : EIATTR_KPARAM_INFO
	.align		4
.L_90:
        /*0028*/ 	.byte	0x04, 0x17
        /*002a*/ 	.short	(.L_92 - .L_91)
.L_91:
        /*002c*/ 	.word	0x00000000
        /*0030*/ 	.short	0x0003
        /*0032*/ 	.short	0x0010
        /*0034*/ 	.byte	0x00, 0xf0, 0x21, 0x00


	//----- nvinfo : EIATTR_KPARAM_INFO
	.align		4
.L_92:
        /*0038*/ 	.byte	0x04, 0x17
        /*003a*/ 	.short	(.L_94 - .L_93)
.L_93:
        /*003c*/ 	.word	0x00000000
        /*0040*/ 	.short	0x0002
        /*0042*/ 	.short	0x0008
        /*0044*/ 	.byte	0x00, 0xf0, 0x11, 0x00


	//----- nvinfo : EIATTR_KPARAM_INFO
	.align		4
.L_94:
        /*0048*/ 	.byte	0x04, 0x17
        /*004a*/ 	.short	(.L_96 - .L_95)
.L_95:
        /*004c*/ 	.word	0x00000000
        /*0050*/ 	.short	0x0001
        /*0052*/ 	.short	0x0004
        /*0054*/ 	.byte	0x00, 0xf0, 0x11, 0x00


	//----- nvinfo : EIATTR_KPARAM_INFO
	.align		4
.L_96:
        /*0058*/ 	.byte	0x04, 0x17
        /*005a*/ 	.short	(.L_98 - .L_97)
.L_97:
        /*005c*/ 	.word	0x00000000
        /*0060*/ 	.short	0x0000
        /*0062*/ 	.short	0x0000
        /*0064*/ 	.byte	0x00, 0xf0, 0x11, 0x00


	//----- nvinfo : EIATTR_SPARSE_MMA_MASK
	.align		4
.L_98:
        /*0068*/ 	.byte	0x03, 0x50
        /*006a*/ 	.short	0x0000


	//----- nvinfo : EIATTR_MAXREG_COUNT
	.align		4
        /*006c*/ 	.byte	0x03, 0x1b
        /*006e*/ 	.short	0x00ff


	//----- nvinfo : EIATTR_MERCURY_ISA_VERSION
	.align		4
        /*0070*/ 	.byte	0x03, 0x5f
        /*0072*/ 	.short	0x0101


	//----- nvinfo : EIATTR_VRC_CTA_INIT_COUNT
	.align		4
        /*0074*/ 	.byte	0x02, 0x4a
	.zero		1
	.zero		1


	//----- nvinfo : EIATTR_EXIT_INSTR_OFFSETS
	.align		4
        /*0078*/ 	.byte	0x04, 0x1c
        /*007a*/ 	.short	(.L_100 - .L_99)


	//   ....[0]....
.L_99:
        /*007c*/ 	.word	0x000002f0


	//   ....[1]....
        /*0080*/ 	.word	0x00000900


	//   ....[2]....
        /*0084*/ 	.word	0x00000be0


	//   ....[3]....
        /*0088*/ 	.word	0x00000d60


	//   ....[4]....
        /*008c*/ 	.word	0x00000e30


	//   ....[5]....
        /*0090*/ 	.word	0x00000e60


	//   ....[6]....
        /*0094*/ 	.word	0x000014e0


	//   ....[7]....
        /*0098*/ 	.word	0x00001890


	//   ....[8]....
        /*009c*/ 	.word	0x00001a90


	//   ....[9]....
        /*00a0*/ 	.word	0x00001ac0


	//   ....[10]....
        /*00a4*/ 	.word	0x00001b80


	//----- nvinfo : EIATTR_MAX_THREADS
	.align		4
.L_100:
        /*00a8*/ 	.byte	0x04, 0x05
        /*00aa*/ 	.short	(.L_102 - .L_101)
.L_101:
        /*00ac*/ 	.word	0x00000080
        /*00b0*/ 	.word	0x00000001
        /*00b4*/ 	.word	0x00000001


	//----- nvinfo : EIATTR_CRS_STACK_SIZE
	.align		4
.L_102:
        /*00b8*/ 	.byte	0x04, 0x1e
        /*00ba*/ 	.short	(.L_104 - .L_103)
.L_103:
        /*00bc*/ 	.word	0x00000000


	//----- nvinfo : EIATTR_CBANK_PARAM_SIZE
	.align		4
.L_104:
        /*00c0*/ 	.byte	0x03, 0x19
        /*00c2*/ 	.short	0x0038


	//----- nvinfo : EIATTR_PARAM_CBANK
	.align		4
        /*00c4*/ 	.byte	0x04, 0x0a
        /*00c6*/ 	.short	(.L_106 - .L_105)
	.align		4
.L_105:
        /*00c8*/ 	.word	index@(.nv.constant0._ZN3cub18CUB_300001_SM_10006detail9transform16transform_kernelINS2_10policy_hubILb1EN4cuda3std3__45tupleIJN6thrust24THRUST_300001_SM_1000_NS6detail15normal_iteratorINSA_10device_ptrIiEEEESF_EEEE10policy1000Ei5saxpySF_JPiSK_EEEvT0_iT1_T2_DpNS2_10kernel_argIT3_EE)
        /*00cc*/ 	.short	0x0380
        /*00ce*/ 	.short	0x0038


	//----- nvinfo : EIATTR_SW_WAR
	.align		4
.L_106:
        /*00d0*/ 	.byte	0x04, 0x36
        /*00d2*/ 	.short	(.L_108 - .L_107)
.L_107:
        /*00d4*/ 	.word	0x00000008
.L_108:


//--------------------- .nv.info._ZN3cub18CUB_300001_SM_10006detail11EmptyKernelIvEEvv --------------------------
	.section	.nv.info._ZN3cub18CUB_300001_SM_10006detail11EmptyKernelIvEEvv,"",@"SHT_CUDA_INFO"
	.sectionflags	@""
	.align	4


	//----- nvinfo : EIATTR_CUDA_API_VERSION
	.align		4
        /*0000*/ 	.byte	0x04, 0x37
        /*0002*/ 	.short	(.L_110 - .L_109)
.L_109:
        /*0004*/ 	.word	0x00000082


	//----- nvinfo : EIATTR_SPARSE_MMA_MASK
	.align		4
.L_110:
        /*0008*/ 	.byte	0x03, 0x50
        /*000a*/ 	.short	0x0000


	//----- nvinfo : EIATTR_MAXREG_COUNT
	.align		4
        /*000c*/ 	.byte	0x03, 0x1b
        /*000e*/ 	.short	0x00ff


	//----- nvinfo : EIATTR_MERCURY_ISA_VERSION
	.align		4
        /*0010*/ 	.byte	0x03, 0x5f
        /*0012*/ 	.short	0x0101


	//----- nvinfo : EIATTR_VRC_CTA_INIT_COUNT
	.align		4
        /*0014*/ 	.byte	0x02, 0x4a
	.zero		1
	.zero		1


	//----- nvinfo : EIATTR_EXIT_INSTR_OFFSETS
	.align		4
        /*0018*/ 	.byte	0x04, 0x1c
        /*001a*/ 	.short	(.L_112 - .L_111)


	//   ....[0]....
.L_111:
        /*001c*/ 	.word	0x00000010


	//----- nvinfo : EIATTR_SW_WAR
	.align		4
.L_112:
        /*0020*/ 	.byte	0x04, 0x36
        /*0022*/ 	.short	(.L_114 - .L_113)
.L_113:
        /*0024*/ 	.word	0x00000008
.L_114:


//--------------------- .nv.callgraph             --------------------------
	.section	.nv.callgraph,"",@"SHT_CUDA_CALLGRAPH"
	.align	4
	.sectionentsize	8
	.align		4
        /*0000*/ 	.word	0x00000000
	.align		4
        /*0004*/ 	.word	0xffffffff
	.align		4
        /*0008*/ 	.word	0x00000000
	.align		4
        /*000c*/ 	.word	0xfffffffe
	.align		4
        /*0010*/ 	.word	0x00000000
	.align		4
        /*0014*/ 	.word	0xfffffffd
	.align		4
        /*0018*/ 	.word	0x00000000
	.align		4
        /*001c*/ 	.word	0xfffffffc


//--------------------- .nv.constant4             --------------------------
	.section	.nv.constant4,"a",@progbits
	.align	8
	.align		8
.nv.constant4:
        /*0000*/ 	.dword	_ZN30_INTERNAL_0541ffad_4_k_cu_main4cuda3std3__45__cpo5beginE
	.align		8
        /*0008*/ 	.dword	_ZN30_INTERNAL_0541ffad_4_k_cu_main4cuda3std3__45__cpo3endE
	.align		8
        /*0010*/ 	.dword	_ZN30_INTERNAL_0541ffad_4_k_cu_main4cuda3std3__45__cpo6cbeginE
	.align		8
        /*0018*/ 	.dword	_ZN30_INTERNAL_0541ffad_4_k_cu_main4cuda3std3__45__cpo4cendE
	.align		8
        /*0020*/ 	.dword	_ZN30_INTERNAL_0541ffad_4_k_cu_main4cuda3std3__45__cpo6rbeginE
	.align		8
        /*0028*/ 	.dword	_ZN30_INTERNAL_0541ffad_4_k_cu_main4cuda3std3__45__cpo4rendE
	.align		8
        /*0030*/ 	.dword	_ZN30_INTERNAL_0541ffad_4_k_cu_main4cuda3std3__45__cpo7crbeginE
	.align		8
        /*0038*/ 	.dword	_ZN30_INTERNAL_0541ffad_4_k_cu_main4cuda3std3__45__cpo5crendE
	.align		8
        /*0040*/ 	.dword	_ZN30_INTERNAL_0541ffad_4_k_cu_main4cuda3std3__432_GLOBAL__N__0541ffad_4_k_cu_main6ignoreE
	.align		8
        /*0048*/ 	.dword	_ZN30_INTERNAL_0541ffad_4_k_cu_main4cuda3std3__419piecewise_constructE
	.align		8
        /*0050*/ 	.dword	_ZN30_INTERNAL_0541ffad_4_k_cu_main4cuda3std3__48in_placeE
	.align		8
        /*0058*/ 	.dword	_ZN30_INTERNAL_0541ffad_4_k_cu_main4cuda3std3__420unreachable_sentinelE
	.align		8
        /*0060*/ 	.dword	_ZN30_INTERNAL_0541ffad_4_k_cu_main4cuda3std3__47nulloptE
	.align		8
        /*0068*/ 	.dword	_ZN30_INTERNAL_0541ffad_4_k_cu_main4cuda3std3__48unexpectE
	.align		8
        /*0070*/ 	.dword	_ZN30_INTERNAL_0541ffad_4_k_cu_main4cuda3std6ranges3__45__cpo4swapE
	.align		8
        /*0078*/ 	.dword	_ZN30_INTERNAL_0541ffad_4_k_cu_main4cuda3std6ranges3__45__cpo9iter_moveE
	.align		8
        /*0080*/ 	.dword	_ZN30_INTERNAL_0541ffad_4_k_cu_main4cuda3std6ranges3__45__cpo5beginE
	.align		8
        /*0088*/ 	.dword	_ZN30_INTERNAL_0541ffad_4_k_cu_main4cuda3std6ranges3__45__cpo3endE
	.align		8
        /*0090*/ 	.dword	_ZN30_INTERNAL_0541ffad_4_k_cu_main4cuda3std6ranges3__45__cpo6cbeginE
	.align		8
        /*0098*/ 	.dword	_ZN30_INTERNAL_0541ffad_4_k_cu_main4cuda3std6ranges3__45__cpo4cendE
	.align		8
        /*00a0*/ 	.dword	_ZN30_INTERNAL_0541ffad_4_k_cu_main4cuda3std6ranges3__45__cpo7advanceE
	.align		8
        /*00a8*/ 	.dword	_ZN30_INTERNAL_0541ffad_4_k_cu_main4cuda3std6ranges3__45__cpo9iter_swapE
	.align		8
        /*00b0*/ 	.dword	_ZN30_INTERNAL_0541ffad_4_k_cu_main4cuda3std6ranges3__45__cpo4nextE
	.align		8
        /*00b8*/ 	.dword	_ZN30_INTERNAL_0541ffad_4_k_cu_main4cuda3std6ranges3__45__cpo4prevE
	.align		8
        /*00c0*/ 	.dword	_ZN30_INTERNAL_0541ffad_4_k_cu_main4cuda3std6ranges3__45__cpo4dataE
	.align		8
        /*00c8*/ 	.dword	_ZN30_INTERNAL_0541ffad_4_k_cu_main4cuda3std6ranges3__45__cpo5cdataE
	.align		8
        /*00d0*/ 	.dword	_ZN30_INTERNAL_0541ffad_4_k_cu_main4cuda3std6ranges3__45__cpo4sizeE
	.align		8
        /*00d8*/ 	.dword	_ZN30_INTERNAL_0541ffad_4_k_cu_main4cuda3std6ranges3__45__cpo5ssizeE
	.align		8
        /*00e0*/ 	.dword	_ZN30_INTERNAL_0541ffad_4_k_cu_main4cuda3std6ranges3__45__cpo8distanceE
	.align		8
        /*00e8*/ 	.dword	_ZN30_INTERNAL_0541ffad_4_k_cu_main6thrust24THRUST_300001_SM_1000_NS8cuda_cub3parE
	.align		8
        /*00f0*/ 	.dword	_ZN30_INTERNAL_0541ffad_4_k_cu_main6thrust24THRUST_300001_SM_1000_NS8cuda_cub10par_nosyncE
	.align		8
        /*00f8*/ 	.dword	_ZN30_INTERNAL_0541ffad_4_k_cu_main6thrust24THRUST_300001_SM_1000_NS6system6detail10sequential3seqE
	.align		8
        /*0100*/ 	.dword	_ZN30_INTERNAL_0541ffad_4_k_cu_main6thrust24THRUST_300001_SM_1000_NS12placeholders2_1E
	.align		8
        /*0108*/ 	.dword	_ZN30_INTERNAL_0541ffad_4_k_cu_main6thrust24THRUST_300001_SM_1000_NS12placeholders2_2E
	.align		8
        /*0110*/ 	.dword	_ZN30_INTERNAL_0541ffad_4_k_cu_main6thrust24THRUST_300001_SM_1000_NS12placeholders2_3E
	.align		8
        /*0118*/ 	.dword	_ZN30_INTERNAL_0541ffad_4_k_cu_main6thrust24THRUST_300001_SM_1000_NS12placeholders2_4E
	.align		8
        /*0120*/ 	.dword	_ZN30_INTERNAL_0541ffad_4_k_cu_main6thrust24THRUST_300001_SM_1000_NS12placeholders2_5E
	.align		8
        /*0128*/ 	.dword	_ZN30_INTERNAL_0541ffad_4_k_cu_main6thrust24THRUST_300001_SM_1000_NS12placeholders2_6E
	.align		8
        /*0130*/ 	.dword	_ZN30_INTERNAL_0541ffad_4_k_cu_main6thrust24THRUST_300001_SM_1000_NS12placeholders2_7E
	.align		8
        /*0138*/ 	.dword	_ZN30_INTERNAL_0541ffad_4_k_cu_main6thrust24THRUST_300001_SM_1000_NS12placeholders2_8E
	.align		8
        /*0140*/ 	.dword	_ZN30_INTERNAL_0541ffad_4_k_cu_main6thrust24THRUST_300001_SM_1000_NS12placeholders2_9E
	.align		8
        /*0148*/ 	.dword	_ZN30_INTERNAL_0541ffad_4_k_cu_main6thrust24THRUST_300001_SM_1000_NS12placeholders3_10E
	.align		8
        /*0150*/ 	.dword	_ZN30_INTERNAL_0541ffad_4_k_cu_main6thrust24THRUST_300001_SM_1000_NS3seqE


//--------------------- .text._ZN3cub18CUB_300001_SM_10006detail9transform16transform_kernelINS2_10policy_hubILb1EN4cuda3std3__45tupleIJN6thrust24THRUST_300001_SM_1000_NS6detail15normal_iteratorINSA_10device_ptrIiEEEESF_EEEE10policy1000El5saxpySF_JPiSK_EEEvT0_iT1_T2_DpNS2_10kernel_argIT3_EE --------------------------
	.section	.text._ZN3cub18CUB_300001_SM_10006detail9transform16transform_kernelINS2_10policy_hubILb1EN4cuda3std3__45tupleIJN6thrust24THRUST_300001_SM_1000_NS6detail15normal_iteratorINSA_10device_ptrIiEEEESF_EEEE10policy1000El5saxpySF_JPiSK_EEEvT0_iT1_T2_DpNS2_10kernel_argIT3_EE,"ax",@progbits
	.align	128
        .global         _ZN3cub18CUB_300001_SM_10006detail9transform16transform_kernelINS2_10policy_hubILb1EN4cuda3std3__45tupleIJN6thrust24THRUST_300001_SM_1000_NS6detail15normal_iteratorINSA_10device_ptrIiEEEESF_EEEE10policy1000El5saxpySF_JPiSK_EEEvT0_iT1_T2_DpNS2_10kernel_argIT3_EE
        .type           _ZN3cub18CUB_300001_SM_10006detail9transform16transform_kernelINS2_10policy_hubILb1EN4cuda3std3__45tupleIJN6thrust24THRUST_300001_SM_1000_NS6detail15normal_iteratorINSA_10device_ptrIiEEEESF_EEEE10policy1000El5saxpySF_JPiSK_EEEvT0_iT1_T2_DpNS2_10kernel_argIT3_EE,@function
        .size           _ZN3cub18CUB_300001_SM_10006detail9transform16transform_kernelINS2_10policy_hubILb1EN4cuda3std3__45tupleIJN6thrust24THRUST_300001_SM_1000_NS6detail15normal_iteratorINSA_10device_ptrIiEEEESF_EEEE10policy1000El5saxpySF_JPiSK_EEEvT0_iT1_T2_DpNS2_10kernel_argIT3_EE,(.L_x_35 - _ZN3cub18CUB_300001_SM_10006detail9transform16transform_kernelINS2_10policy_hubILb1EN4cuda3std3__45tupleIJN6thrust24THRUST_300001_SM_1000_NS6detail15normal_iteratorINSA_10device_ptrIiEEEESF_EEEE10policy1000El5saxpySF_JPiSK_EEEvT0_iT1_T2_DpNS2_10kernel_argIT3_EE)
        .other          _ZN3cub18CUB_300001_SM_10006detail9transform16transform_kernelINS2_10policy_hubILb1EN4cuda3std3__45tupleIJN6thrust24THRUST_300001_SM_1000_NS6detail15normal_iteratorINSA_10device_ptrIiEEEESF_EEEE10policy1000El5saxpySF_JPiSK_EEEvT0_iT1_T2_DpNS2_10kernel_argIT3_EE,@"STO_CUDA_ENTRY STV_DEFAULT"
_ZN3cub18CUB_300001_SM_10006detail9transform16transform_kernelINS2_10policy_hubILb1EN4cuda3std3__45tupleIJN6thrust24THRUST_300001_SM_1000_NS6detail15normal_iteratorINSA_10device_ptrIiEEEESF_EEEE10policy1000El5saxpySF_JPiSK_EEEvT0_iT1_T2_DpNS2_10kernel_argIT3_EE:
.text._ZN3cub18CUB_300001_SM_10006detail9transform16transform_kernelINS2_10policy_hubILb1EN4cuda3std3__45tupleIJN6thrust24THRUST_300001_SM_1000_NS6detail15normal_iteratorINSA_10device_ptrIiEEEESF_EEEE10policy1000El5saxpySF_JPiSK_EEEvT0_iT1_T2_DpNS2_10kernel_argIT3_EE:
[----:B------:R-:W-:Y:S08]  /*0000*/  LDC R1, c[0x0][0x37c] ;  /* 0x0000df00ff017b82 */ /* 0x000ff00000000800 */
[----:B------:R-:W0:Y:S01]  /*0010*/  LDC R8, c[0x0][0x388] ;  /* 0x0000e200ff087b82 */ /* 0x000e220000000800 */
[----:B------:R-:W1:Y:S01]  /*0020*/  LDCU.64 UR6, c[0x0][0x380] ;  /* 0x00007000ff0677ac */ /* 0x000e620008000a00 */
[----:B------:R-:W2:Y:S01]  /*0030*/  S2R R9, SR_TID.X ;  /* 0x0000000000097919 */ /* 0x000ea20000002100 */
[----:B------:R-:W-:Y:S05]  /*0040*/  BSSY.RECONVERGENT B0, `(.L_x_0) ;  /* 0x0000029000007945 */ /* 0x000fea0003800200 */
[----:B------:R-:W3:Y:S01]  /*0050*/  S2UR UR4, SR_CTAID.X ;  /* 0x00000000000479c3 */ /* 0x000ee20000002500 */
[----:B0-----:R-:W-:-:S04]  /*0060*/  SHF.L.U32 R5, R8, 0x7, RZ ;  /* 0x0000000708057819 */ /* 0x001fc800000006ff */
[----:B------:R-:W-:Y:S01]  /*0070*/  SHF.R.S32.HI R0, RZ, 0x1f, R5 ;  /* 0x0000001fff007819 */ /* 0x000fe20000011405 */
[----:B---3--:R-:W-:Y:S01]  /*0080*/  IMAD.WIDE.U32 R2, R5, UR4, RZ ;  /* 0x0000000405027c25 */ /* 0x008fe2000f8e00ff */
[----:B--2---:R-:W-:-:S03]  /*0090*/  SHF.L.U32 R13, R9, 0x7, RZ ;  /* 0x00000007090d7819 */ /* 0x004fc600000006ff */
[----:B------:R-:W-:Y:S01]  /*00a0*/  IMAD R7, R0, UR4, RZ ;  /* 0x0000000400077c24 */ /* 0x000fe2000f8e02ff */
[----:B-1----:R-:W-:-:S03]  /*00b0*/  IADD3 R4, P1, PT, -R2, UR6, RZ ;  /* 0x0000000602047c10 */ /* 0x002fc6000ff3e1ff */
[----:B------:R-:W-:Y:S01]  /*00c0*/  IMAD.IADD R7, R3, 0x1, R7 ;  /* 0x0000000103077824 */ /* 0x000fe200078e0207 */
[----:B------:R-:W-:-:S04]  /*00d0*/  ISETP.LT.U32.AND P0, PT, R4, R5, PT ;  /* 0x000000050400720c */ /* 0x000fc80003f01070 */
[----:B------:R-:W-:-:S04]  /*00e0*/  IADD3.X R11, PT, PT, ~R7, UR7, RZ, P1, !PT ;  /* 0x00000007070b7c10 */ /* 0x000fc80008ffe5ff */
[----:B------:R-:W-:-:S04]  /*00f0*/  ISETP.LT.AND.EX P0, PT, R11, R0, PT, P0 ;  /* 0x000000000b00720c */ /* 0x000fc80003f01300 */
[----:B------:R-:W-:-:S05]  /*0100*/  SEL R0, R4, R5, P0 ;  /* 0x0000000504007207 */ /* 0x000fca0000000000 */
[----:B------:R-:W-:-:S05]  /*0110*/  IMAD.SHL.U32 R4, R0, 0x4, RZ ;  /* 0x0000000400047824 */ /* 0x000fca00078e00ff */
[----:B------:R-:W-:-:S13]  /*0120*/  ISETP.GE.AND P0, PT, R13, R4, PT ;  /* 0x000000040d00720c */ /* 0x000fda0003f06270 */
[----:B------:R-:W-:Y:S05]  /*0130*/  @P0 BRA `(.L_x_1) ;  /* 0x0000000000640947 */ /* 0x000fea0003800000 */
[----:B------:R-:W0:Y:S01]  /*0140*/  LDCU.64 UR4, c[0x0][0x398] ;  /* 0x00007300ff0477ac */ /* 0x000e220008000a00 */
[C---:B------:R-:W-:Y:S01]  /*0150*/  SHF.L.U32 R6, R2.reuse, 0x2, RZ ;  /* 0x0000000202067819 */ /* 0x040fe200000006ff */
[----:B------:R-:W-:Y:S01]  /*0160*/  BSSY.RECONVERGENT B1, `(.L_x_2) ;  /* 0x000000c000017945 */ /* 0x000fe20003800200 */
[----:B------:R-:W-:Y:S01]  /*0170*/  SHF.L.U64.HI R12, R2, 0x2, R7 ;  /* 0x00000002020c7819 */ /* 0x000fe20000010207 */
[----:B------:R-:W-:Y:S01]  /*0180*/  IMAD.MOV.U32 R15, RZ, RZ, R13 ;  /* 0x000000ffff0f7224 */ /* 0x000fe200078e000d */
[----:B0-----:R-:W-:-:S04]  /*0190*/  IADD3 R10, P0, PT, R6, UR4, RZ ;  /* 0x00000004060a7c10 */ /* 0x001fc8000ff1e0ff */
[----:B------:R-:W-:-:S03]  /*01a0*/  IADD3.X R11, PT, PT, R12, UR5, RZ, P0, !PT ;  /* 0x000000050c0b7c10 */ /* 0x000fc600087fe4ff */
[----:B------:R-:W-:-:S07]  /*01b0*/  IMAD.WIDE.U32 R10, R9, 0x80, R10 ;  /* 0x00000080090a7825 */ /* 0x000fce00078e000a */
.L_x_3:
[----:B------:R-:W-:Y:S01]  /*01c0*/  IADD3 R15, PT, PT, R15, 0x4000, RZ ;  /* 0x000040000f0f7810 */ /* 0x000fe20007ffe0ff */
[----:B------:R0:W-:Y:S03]  /*01d0*/  CCTL.E.PF2 [R10] ;  /* 0x000000000a00798f */ /* 0x0001e60000800100 */
[----:B------:R-:W-:Y:S02]  /*01e0*/  ISETP.GE.AND P0, PT, R15, R4, PT ;  /* 0x000000040f00720c */ /* 0x000fe40003f06270 */
[----:B0-----:R-:W-:-:S05]  /*01f0*/  IADD3 R10, P1, PT, R10, 0x4000, RZ ;  /* 0x000040000a0a7810 */ /* 0x001fca0007f3e0ff */
[----:B------:R-:W-:-:S06]  /*0200*/  IMAD.X R11, RZ, RZ, R11, P1 ;  /* 0x000000ffff0b7224 */ /* 0x000fcc00008e060b */
[----:B------:R-:W-:Y:S05]  /*0210*/  @!P0 BRA `(.L_x_3) ;  /* 0xfffffffc00e88947 */ /* 0x000fea000383ffff */
[----:B------:R-:W-:Y:S05]  /*0220*/  BSYNC.RECONVERGENT B1 ;  /* 0x0000000000017941 */ /* 0x000fea0003800200 */
.L_x_2:
[----:B------:R-:W0:Y:S02]  /*0230*/  LDCU.64 UR4, c[0x0][0x3a8] ;  /* 0x00007500ff0477ac */ /* 0x000e240008000a00 */
[----:B0-----:R-:W-:-:S04]  /*0240*/  IADD3 R10, P0, PT, R6, UR4, RZ ;  /* 0x00000004060a7c10 */ /* 0x001fc8000ff1e0ff */
[----:B------:R-:W-:-:S03]  /*0250*/  IADD3.X R11, PT, PT, R12, UR5, RZ, P0, !PT ;  /* 0x000000050c0b7c10 */ /* 0x000fc600087fe4ff */
[----:B------:R-:W-:-:S07]  /*0260*/  IMAD.WIDE.U32 R10, R9, 0x80, R10 ;  /* 0x00000080090a7825 */ /* 0x000fce00078e000a */
.L_x_4:
[----:B------:R-:W-:Y:S01]  /*0270*/  IADD3 R13, PT, PT, R13, 0x4000, RZ ;  /* 0x000040000d0d7810 */ /* 0x000fe20007ffe0ff */
[----:B------:R0:W-:Y:S03]  /*0280*/  CCTL.E.PF2 [R10] ;  /* 0x000000000a00798f */ /* 0x0001e60000800100 */
[----:B------:R-:W-:Y:S02]  /*0290*/  ISETP.GE.AND P0, PT, R13, R4, PT ;  /* 0x000000040d00720c */ /* 0x000fe40003f06270 */
[----:B0-----:R-:W-:-:S05]  /*02a0*/  IADD3 R10, P1, PT, R10, 0x4000, RZ ;  /* 0x000040000a0a7810 */ /* 0x001fca0007f3e0ff */
[----:B------:R-:W-:-:S06]  /*02b0*/  IMAD.X R11, RZ, RZ, R11, P1 ;  /* 0x000000ffff0b7224 */ /* 0x000fcc00008e060b */
[----:B------:R-:W-:Y:S05]  /*02c0*/  @!P0 BRA `(.L_x_4) ;  /* 0xfffffffc00e88947 */ /* 0x000fea000383ffff */
.L_x_1:
[----:B------:R-:W-:Y:S05]  /*02d0*/  BSYNC.RECONVERGENT B0 ;  /* 0x0000000000007941 */ /* 0x000fea0003800200 */
.L_x_0:
[----:B------:R-:W0:Y:S01]  /*02e0*/  LDCU.128 UR8, c[0x0][0x390] ;  /* 0x00007200ff0877ac */ /* 0x000e220008000c00 */
[----:B------:R-:W-:Y:S02]  /*02f0*/  ISETP.NE.AND P0, PT, R5, R0, PT ;  /* 0x000000000500720c */ /* 0x000fe40003f05270 */
[C---:B------:R-:W-:Y:S01]  /*0300*/  SHF.L.U32 R10, R2.reuse, 0x2, RZ ;  /* 0x00000002020a7819 */ /* 0x040fe200000006ff */
[----:B------:R-:W1:Y:S01]  /*0310*/  LDCU.64 UR6, c[0x0][0x3a8] ;  /* 0x00007500ff0677ac */ /* 0x000e620008000a00 */
[----:B------:R-:W-:Y:S02]  /*0320*/  SHF.L.U64.HI R3, R2, 0x2, R7 ;  /* 0x0000000202037819 */ /* 0x000fe40000010207 */
[C---:B------:R-:W-:Y:S01]  /*0330*/  R2UR UR14, R10.reuse ;  /* 0x000000000a0e72ca */ /* 0x040fe200000e0000 */
[----:B------:R-:W2:Y:S01]  /*0340*/  LDCU.64 UR12, c[0x0][0x358] ;  /* 0x00006b00ff0c77ac */ /* 0x000ea20008000a00 */
[----:B------:R-:W-:Y:S02]  /*0350*/  R2UR UR15, R3 ;  /* 0x00000000030f72ca */ /* 0x000fe400000e0000 */
[----:B0-----:R-:W-:-:S02]  /*0360*/  IADD3 R6, P2, PT, R10, UR10, RZ ;  /* 0x0000000a0a067c10 */ /* 0x001fc4000ff5e0ff */
[C---:B------:R-:W-:Y:S02]  /*0370*/  IADD3 R2, P1, PT, R10.reuse, UR8, RZ ;  /* 0x000000080a027c10 */ /* 0x040fe4000ff3e0ff */
[----:B-1----:R-:W-:Y:S02]  /*0380*/  IADD3 R4, P3, PT, R10, UR6, RZ ;  /* 0x000000060a047c10 */ /* 0x002fe4000ff7e0ff */
[C---:B------:R-:W-:Y:S02]  /*0390*/  IADD3.X R7, PT, PT, R3.reuse, UR11, RZ, P2, !PT ;  /* 0x0000000b03077c10 */ /* 0x040fe400097fe4ff */
[C---:B------:R-:W-:Y:S02]  /*03a0*/  IADD3.X R5, PT, PT, R3.reuse, UR7, RZ, P3, !PT ;  /* 0x0000000703057c10 */ /* 0x040fe40009ffe4ff */
[----:B------:R-:W-:Y:S01]  /*03b0*/  IADD3.X R3, PT, PT, R3, UR9, RZ, P1, !PT ;  /* 0x0000000903037c10 */ /* 0x000fe20008ffe4ff */
[----:B--2---:R-:W-:Y:S06]  /*03c0*/  @!P0 BRA `(.L_x_5) ;  /* 0x0000001000408947 */ /* 0x004fec0003800000 */
[----:B------:R-:W-:-:S13]  /*03d0*/  ISETP.GE.AND P0, PT, R8, 0x1, PT ;  /* 0x000000010800780c */ /* 0x000fda0003f06270 */
[----:B------:R-:W-:Y:S05]  /*03e0*/  @!P0 EXIT ;  /* 0x000000000000894d */ /* 0x000fea0003800000 */
[C---:B------:R-:W-:Y:S01]  /*03f0*/  ISETP.GE.U32.AND P0, PT, R8.reuse, 0x8, PT ;  /* 0x000000080800780c */ /* 0x040fe20003f06070 */
[----:B------:R-:W-:Y:S01]  /*0400*/  IMAD.MOV.U32 R16, RZ, RZ, RZ ;  /* 0x000000ffff107224 */ /* 0x000fe200078e00ff */
[----:B------:R-:W-:-:S11]  /*0410*/  LOP3.LUT R18, R8, 0x7, RZ, 0xc0, !PT ;  /* 0x0000000708127812 */ /* 0x000fd600078ec0ff */
[----:B------:R-:W-:Y:S05]  /*0420*/  @!P0 BRA `(.L_x_6) ;  /* 0x0000000800948947 */ /* 0x000fea0003800000 */
[----:B------:R-:W-:-:S13]  /*0430*/  ISETP.GE.AND P0, PT, R9, R0, PT ;  /* 0x000000000900720c */ /* 0x000fda0003f06270 */
[C---:B------:R-:W-:Y:S01]  /*0440*/  @!P0 IMAD.WIDE.U32 R14, R9.reuse, 0x4, R6 ;  /* 0x00000004090e8825 */ /* 0x040fe200078e0006 */
[----:B------:R-:W0:Y:S03]  /*0450*/  @!P0 LDC R20, c[0x0][0x38c] ;  /* 0x0000e300ff148b82 */ /* 0x000e260000000800 */
[C---:B------:R-:W-:Y:S02]  /*0460*/  @!P0 IMAD.WIDE.U32 R16, R9.reuse, 0x4, R4 ;  /* 0x0000000409108825 */ /* 0x040fe400078e0004 */
[----:B------:R-:W0:Y:S04]  /*0470*/  @!P0 LDG.E R14, desc[UR12][R14.64] ;  /* 0x0000000c0e0e8981 */ /* 0x000e28000c1e1900 */
[----:B------:R1:W0:Y:S01]  /*0480*/  @!P0 LDG.E R17, desc[UR12][R16.64] ;  /* 0x0000000c10118981 */ /* 0x000222000c1e1900 */
[C---:B------:R-:W-:Y:S01]  /*0490*/  IADD3 R19, PT, PT, R9.reuse, 0x80, RZ ;  /* 0x0000008009137810 */ /* 0x040fe20007ffe0ff */
[----:B------:R-:W-:-:S03]  /*04a0*/  @!P0 IMAD.WIDE.U32 R22, R9, 0x4, R2 ;  /* 0x0000000409168825 */ /* 0x000fc600078e0002 */
[C---:B------:R-:W-:Y:S01]  /*04b0*/  ISETP.GE.AND P1, PT, R19.reuse, R0, PT ;  /* 0x000000001300720c */ /* 0x040fe20003f26270 */
[----:B------:R-:W-:-:S04]  /*04c0*/  IMAD.WIDE R12, R19, 0x4, R6 ;  /* 0x00000004130c7825 */ /* 0x000fc800078e0206 */
[----:B------:R-:W-:-:S08]  /*04d0*/  IMAD.WIDE R10, R19, 0x4, R4 ;  /* 0x00000004130a7825 */ /* 0x000fd000078e0204 */
[----:B-1----:R-:W1:Y:S01]  /*04e0*/  @!P1 LDC R16, c[0x0][0x38c] ;  /* 0x0000e300ff109b82 */ /* 0x002e620000000800 */
[----:B0-----:R-:W-:-:S06]  /*04f0*/  @!P0 IMAD R20, R14, R20, R17 ;  /* 0x000000140e148224 */ /* 0x001fcc00078e0211 */
[----:B------:R-:W0:Y:S08]  /*0500*/  @!P0 I2F.F64 R20, R20 ;  /* 0x0000001400148312 */ /* 0x000e300000201c00 */
[----:B0-----:R-:W0:Y:S02]  /*0510*/  @!P0 F2I.F64.TRUNC R21, R20 ;  /* 0x0000001400158311 */ /* 0x001e24000030d100 */
[----:B0-----:R0:W-:Y:S04]  /*0520*/  @!P0 STG.E desc[UR12][R22.64], R21 ;  /* 0x0000001516008986 */ /* 0x0011e8000c10190c */
[----:B------:R-:W1:Y:S04]  /*0530*/  @!P1 LDG.E R14, desc[UR12][R12.64] ;  /* 0x0000000c0c0e9981 */ /* 0x000e68000c1e1900 */
[----:B------:R-:W1:Y:S02]  /*0540*/  @!P1 LDG.E R15, desc[UR12][R10.64] ;  /* 0x0000000c0a0f9981 */ /* 0x000e64000c1e1900 */
[----:B-1----:R-:W-:-:S02]  /*0550*/  @!P1 IMAD R16, R14, R16, R15 ;  /* 0x000000100e109224 */ /* 0x002fc400078e020f */
[----:B------:R-:W-:-:S04]  /*0560*/  VIADD R15, R9, 0x100 ;  /* 0x00000100090f7836 */ /* 0x000fc80000000000 */
[----:B------:R-:W1:Y:S01]  /*0570*/  @!P1 I2F.F64 R16, R16 ;  /* 0x0000001000109312 */ /* 0x000e620000201c00 */
[----:B------:R-:W-:Y:S01]  /*0580*/  ISETP.GE.AND P0, PT, R15, R0, PT ;  /* 0x000000000f00720c */ /* 0x000fe20003f06270 */
[----:B------:R-:W-:-:S12]  /*0590*/  IMAD.WIDE R14, R19, 0x4, R2 ;  /* 0x00000004130e7825 */ /* 0x000fd800078e0202 */
[----:B0-----:R-:W0:Y:S01]  /*05a0*/  @!P0 LDC R21, c[0x0][0x38c] ;  /* 0x0000e300ff158b82 */ /* 0x001e220000000800 */
[----:B-1----:R-:W1:Y:S02]  /*05b0*/  @!P1 F2I.F64.TRUNC R17, R16 ;  /* 0x0000001000119311 */ /* 0x002e64000030d100 */
[----:B-1----:R1:W-:Y:S04]  /*05c0*/  @!P1 STG.E desc[UR12][R14.64], R17 ;  /* 0x000000110e009986 */ /* 0x0023e8000c10190c */
[----:B------:R-:W0:Y:S04]  /*05d0*/  @!P0 LDG.E R19, desc[UR12][R12.64+0x200] ;  /* 0x0002000c0c138981 */ /* 0x000e28000c1e1900 */
[----:B------:R-:W0:Y:S02]  /*05e0*/  @!P0 LDG.E R20, desc[UR12][R10.64+0x200] ;  /* 0x0002000c0a148981 */ /* 0x000e24000c1e1900 */
[----:B0-----:R-:W-:Y:S01]  /*05f0*/  @!P0 IMAD R20, R19, R21, R20 ;  /* 0x0000001513148224 */ /* 0x001fe200078e0214 */
[----:B------:R-:W-:-:S04]  /*0600*/  IADD3 R19, PT, PT, R9, 0x180, RZ ;  /* 0x0000018009137810 */ /* 0x000fc80007ffe0ff */
[----:B------:R-:W-:Y:S01]  /*0610*/  ISETP.GE.AND P1, PT, R19, R0, PT ;  /* 0x000000001300720c */ /* 0x000fe20003f26270 */
[----:B------:R-:W0:-:S12]  /*0620*/  @!P0 I2F.F64 R20, R20 ;  /* 0x0000001400148312 */ /* 0x000e180000201c00 */
[----:B------:R-:W2:Y:S01]  /*0630*/  @!P1 LDC R19, c[0x0][0x38c] ;  /* 0x0000e300ff139b82 */ /* 0x000ea20000000800 */
[----:B0-----:R-:W0:Y:S02]  /*0640*/  @!P0 F2I.F64.TRUNC R21, R20 ;  /* 0x0000001400158311 */ /* 0x001e24000030d100 */
[----:B0-----:R0:W-:Y:S04]  /*0650*/  @!P0 STG.E desc[UR12][R14.64+0x200], R21 ;  /* 0x000200150e008986 */ /* 0x0011e8000c10190c */
[----:B------:R-:W2:Y:S04]  /*0660*/  @!P1 LDG.E R16, desc[UR12][R12.64+0x400] ;  /* 0x0004000c0c109981 */ /* 0x000ea8000c1e1900 */
[----:B-1----:R-:W2:Y:S02]  /*0670*/  @!P1 LDG.E R17, desc[UR12][R10.64+0x400] ;  /* 0x0004000c0a119981 */ /* 0x002ea4000c1e1900 */
[----:B--2---:R-:W-:-:S02]  /*0680*/  @!P1 IMAD R16, R16, R19, R17 ;  /* 0x0000001310109224 */ /* 0x004fc400078e0211 */
[----:B------:R-:W-:-:S04]  /*0690*/  VIADD R19, R9, 0x200 ;  /* 0x0000020009137836 */ /* 0x000fc80000000000 */
[----:B------:R-:W1:Y:S01]  /*06a0*/  @!P1 I2F.F64 R16, R16 ;  /* 0x0000001000109312 */ /* 0x000e620000201c00 */
[----:B------:R-:W-:-:S13]  /*06b0*/  ISETP.GE.AND P0, PT, R19, R0, PT ;  /* 0x000000001300720c */ /* 0x000fda0003f06270 */
        /* <DEDUP_REMOVED lines=32> */
[----:B--2---:R-:W-:Y:S01]  /*08c0*/  @!P1 IMAD R17, R16, R19, R17 ;  /* 0x0000001310119224 */ /* 0x004fe200078e0211 */
[----:B------:R-:W-:-:S03]  /*08d0*/  LOP3.LUT R16, R8, 0x7ffffff8, RZ, 0xc0, !PT ;  /* 0x7ffffff808107812 */ /* 0x000fc600078ec0ff */
[----:B------:R-:W1:Y:S01]  /*08e0*/  @!P1 I2F.F64 R22, R17 ;  /* 0x0000001100169312 */ /* 0x000e620000201c00 */
[----:B------:R-:W-:-:S07]  /*08f0*/  ISETP.NE.AND P0, PT, R16, 0x8, PT ;  /* 0x000000081000780c */ /* 0x000fce0003f05270 */
[----:B-1----:R-:W1:Y:S02]  /*0900*/  @!P1 F2I.F64.TRUNC R23, R22 ;  /* 0x0000001600179311 */ /* 0x002e64000030d100 */
[----:B-1----:R0:W-:Y:S04]  /*0910*/  @!P1 STG.E desc[UR12][R14.64+0xc00], R23 ;  /* 0x000c00170e009986 */ /* 0x0021e8000c10190c */
[----:B------:R-:W-:Y:S05]  /*0920*/  @!P0 BRA `(.L_x_6) ;  /* 0x0000000400548947 */ /* 0x000fea0003800000 */
[----:B------:R-:W-:Y:S01]  /*0930*/  IMAD.MOV.U32 R8, RZ, RZ, 0x8 ;  /* 0x00000008ff087424 */ /* 0x000fe200078e00ff */
[----:B------:R-:W1:Y:S06]  /*0940*/  LDCU UR4, c[0x0][0x38c] ;  /* 0x00007180ff0477ac */ /* 0x000e6c0008000800 */
.L_x_9:
[----:B------:R-:W-:-:S04]  /*0950*/  LEA R17, R8, R9, 0x7 ;  /* 0x0000000908117211 */ /* 0x000fc800078e38ff */
[----:B------:R-:W-:-:S13]  /*0960*/  ISETP.GE.AND P0, PT, R17, R0, PT ;  /* 0x000000001100720c */ /* 0x000fda0003f06270 */
[C---:B0-----:R-:W-:Y:S01]  /*0970*/  @!P0 IMAD.WIDE.U32 R20, R17.reuse, 0x4, R6 ;  /* 0x0000000411148825 */ /* 0x041fe200078e0006 */
[----:B------:R-:W0:Y:S03]  /*0980*/  @!P0 LDC R24, c[0x0][0x38c] ;  /* 0x0000e300ff188b82 */ /* 0x000e260000000800 */
[C---:B------:R-:W-:Y:S02]  /*0990*/  @!P0 IMAD.WIDE.U32 R22, R17.reuse, 0x4, R4 ;  /* 0x0000000411168825 */ /* 0x040fe400078e0004 */
[----:B------:R-:W0:Y:S04]  /*09a0*/  @!P0 LDG.E R20, desc[UR12][R20.64] ;  /* 0x0000000c14148981 */ /* 0x000e28000c1e1900 */
[----:B------:R2:W0:Y:S01]  /*09b0*/  @!P0 LDG.E R23, desc[UR12][R22.64] ;  /* 0x0000000c16178981 */ /* 0x000422000c1e1900 */
[----:B------:R-:W-:-:S02]  /*09c0*/  VIADD R15, R17, 0x80 ;  /* 0x00000080110f7836 */ /* 0x000fc40000000000 */
[----:B------:R-:W-:-:S03]  /*09d0*/  @!P0 IMAD.WIDE.U32 R26, R17, 0x4, R2 ;  /* 0x00000004111a8825 */ /* 0x000fc600078e0002 */
[C---:B------:R-:W-:Y:S01]  /*09e0*/  ISETP.GE.AND P1, PT, R15.reuse, R0, PT ;  /* 0x000000000f00720c */ /* 0x040fe20003f26270 */
[----:B------:R-:W-:-:S04]  /*09f0*/  IMAD.WIDE R10, R15, 0x4, R6 ;  /* 0x000000040f0a7825 */ /* 0x000fc800078e0206 */
[----:B------:R-:W-:-:S08]  /*0a00*/  IMAD.WIDE R12, R15, 0x4, R4 ;  /* 0x000000040f0c7825 */ /* 0x000fd000078e0204 */
[----:B--2---:R-:W2:Y:S01]  /*0a10*/  @!P1 LDC R22, c[0x0][0x38c] ;  /* 0x0000e300ff169b82 */ /* 0x004ea20000000800 */
[----:B0-----:R-:W-:-:S06]  /*0a20*/  @!P0 IMAD R24, R20, R24, R23 ;  /* 0x0000001814188224 */ /* 0x001fcc00078e0217 */
[----:B------:R-:W0:Y:S08]  /*0a30*/  @!P0 I2F.F64 R24, R24 ;  /* 0x0000001800188312 */ /* 0x000e300000201c00 */
[----:B0-----:R-:W0:Y:S02]  /*0a40*/  @!P0 F2I.F64.TRUNC R25, R24 ;  /* 0x0000001800198311 */ /* 0x001e24000030d100 */
[----:B0-----:R-:W-:Y:S04]  /*0a50*/  @!P0 STG.E desc[UR12][R26.64], R25 ;  /* 0x000000191a008986 */ /* 0x001fe8000c10190c */
[----:B------:R-:W2:Y:S04]  /*0a60*/  @!P1 LDG.E R14, desc[UR12][R10.64] ;  /* 0x0000000c0a0e9981 */ /* 0x000ea8000c1e1900 */
[----:B------:R-:W2:Y:S02]  /*0a70*/  @!P1 LDG.E R19, desc[UR12][R12.64] ;  /* 0x0000000c0c139981 */ /* 0x000ea4000c1e1900 */
[----:B--2---:R-:W-:Y:S01]  /*0a80*/  @!P1 IMAD R22, R14, R22, R19 ;  /* 0x000000160e169224 */ /* 0x004fe200078e0213 */
[----:B------:R-:W-:Y:S01]  /*0a90*/  IADD3 R19, PT, PT, R17, 0x100, RZ ;  /* 0x0000010011137810 */ /* 0x000fe20007ffe0ff */
[----:B------:R-:W-:-:S03]  /*0aa0*/  IMAD.WIDE R14, R15, 0x4, R2 ;  /* 0x000000040f0e7825 */ /* 0x000fc600078e0202 */
[----:B------:R-:W-:Y:S01]  /*0ab0*/  ISETP.GE.AND P0, PT, R19, R0, PT ;  /* 0x000000001300720c */ /* 0x000fe20003f06270 */
[----:B------:R-:W0:-:S12]  /*0ac0*/  @!P1 I2F.F64 R22, R22 ;  /* 0x0000001600169312 */ /* 0x000e180000201c00 */
[----:B------:R-:W2:Y:S01]  /*0ad0*/  @!P0 LDC R21, c[0x0][0x38c] ;  /* 0x0000e300ff158b82 */ /* 0x000ea20000000800 */
[----:B0-----:R-:W0:Y:S02]  /*0ae0*/  @!P1 F2I.F64.TRUNC R23, R22 ;  /* 0x0000001600179311 */ /* 0x001e24000030d100 */
[----:B0-----:R0:W-:Y:S04]  /*0af0*/  @!P1 STG.E desc[UR12][R14.64], R23 ;  /* 0x000000170e009986 */ /* 0x0011e8000c10190c */
[----:B------:R-:W2:Y:S04]  /*0b00*/  @!P0 LDG.E R19, desc[UR12][R10.64+0x200] ;  /* 0x0002000c0a138981 */ /* 0x000ea8000c1e1900 */
[----:B------:R-:W2:Y:S02]  /*0b10*/  @!P0 LDG.E R20, desc[UR12][R12.64+0x200] ;  /* 0x0002000c0c148981 */ /* 0x000ea4000c1e1900 */
[----:B--2---:R-:W-:Y:S01]  /*0b20*/  @!P0 IMAD R20, R19, R21, R20 ;  /* 0x0000001513148224 */ /* 0x004fe200078e0214 */
[----:B------:R-:W-:-:S04]  /*0b30*/  IADD3 R19, PT, PT, R17, 0x180, RZ ;  /* 0x0000018011137810 */ /* 0x000fc80007ffe0ff */
[----:B------:R-:W-:Y:S01]  /*0b40*/  ISETP.GE.AND P1, PT, R19, R0, PT ;  /* 0x000000001300720c */ /* 0x000fe20003f26270 */
[----:B------:R-:W2:-:S12]  /*0b50*/  @!P0 I2F.F64 R20, R20 ;  /* 0x0000001400148312 */ /* 0x000e980000201c00 */
[----:B0-----:R-:W0:Y:S01]  /*0b60*/  @!P1 LDC R23, c[0x0][0x38c] ;  /* 0x0000e300ff179b82 */ /* 0x001e220000000800 */
[----:B--2---:R-:W2:Y:S02]  /*0b70*/  @!P0 F2I.F64.TRUNC R21, R20 ;  /* 0x0000001400158311 */ /* 0x004ea4000030d100 */
[----:B--2---:R2:W-:Y:S04]  /*0b80*/  @!P0 STG.E desc[UR12][R14.64+0x200], R21 ;  /* 0x000200150e008986 */ /* 0x0045e8000c10190c */
[----:B------:R-:W0:Y:S04]  /*0b90*/  @!P1 LDG.E R19, desc[UR12][R10.64+0x400] ;  /* 0x0004000c0a139981 */ /* 0x000e28000c1e1900 */
[----:B------:R-:W0:Y:S02]  /*0ba0*/  @!P1 LDG.E R22, desc[UR12][R12.64+0x400] ;  /* 0x0004000c0c169981 */ /* 0x000e24000c1e1900 */
[----:B0-----:R-:W-:-:S02]  /*0bb0*/  @!P1 IMAD R22, R19, R23, R22 ;  /* 0x0000001713169224 */ /* 0x001fc400078e0216 */
[----:B------:R-:W-:-:S04]  /*0bc0*/  VIADD R19, R17, 0x200 ;  /* 0x0000020011137836 */ /* 0x000fc80000000000 */
[----:B------:R-:W0:Y:S01]  /*0bd0*/  @!P1 I2F.F64 R22, R22 ;  /* 0x0000001600169312 */ /* 0x000e220000201c00 */
[----:B------:R-:W-:-:S13]  /*0be0*/  ISETP.GE.AND P0, PT, R19, R0, PT ;  /* 0x000000001300720c */ /* 0x000fda0003f06270 */
[----:B--2---:R-:W2:Y:S01]  /*0bf0*/  @!P0 LDC R21, c[0x0][0x38c] ;  /* 0x0000e300ff158b82 */ /* 0x004ea20000000800 */
        /* <DEDUP_REMOVED lines=13> */
[----:B0-----:R-:W-:Y:S01]  /*0cd0*/  @!P1 IMAD R22, R19, R23, R22 ;  /* 0x0000001713169224 */ /* 0x001fe200078e0216 */
[----:B------:R-:W-:-:S04]  /*0ce0*/  IADD3 R19, PT, PT, R17, 0x300, RZ ;  /* 0x0000030011137810 */ /* 0x000fc80007ffe0ff */
[----:B------:R-:W-:Y:S01]  /*0cf0*/  ISETP.GE.AND P0, PT, R19, R0, PT ;  /* 0x000000001300720c */ /* 0x000fe20003f06270 */
[----:B------:R-:W0:-:S12]  /*0d00*/  @!P1 I2F.F64 R22, R22 ;  /* 0x0000001600169312 */ /* 0x000e180000201c00 */
[----:B--2---:R-:W2:Y:S01]  /*0d10*/  @!P0 LDC R21, c[0x0][0x38c] ;  /* 0x0000e300ff158b82 */ /* 0x004ea20000000800 */
[----:B0-----:R-:W0:Y:S02]  /*0d20*/  @!P1 F2I.F64.TRUNC R23, R22 ;  /* 0x0000001600179311 */ /* 0x001e24000030d100 */
[----:B0-----:R0:W-:Y:S04]  /*0d30*/  @!P1 STG.E desc[UR12][R14.64+0x800], R23 ;  /* 0x000800170e009986 */ /* 0x0011e8000c10190c */
[----:B------:R-:W2:Y:S04]  /*0d40*/  @!P0 LDG.E R19, desc[UR12][R10.64+0xa00] ;  /* 0x000a000c0a138981 */ /* 0x000ea8000c1e1900 */
[----:B------:R-:W2:Y:S01]  /*0d50*/  @!P0 LDG.E R20, desc[UR12][R12.64+0xa00] ;  /* 0x000a000c0c148981 */ /* 0x000ea2000c1e1900 */
[----:B------:R-:W-:Y:S01]  /*0d60*/  VIADD R17, R17, 0x380 ;  /* 0x0000038011117836 */ /* 0x000fe20000000000 */
[----:B------:R-:W-:Y:S01]  /*0d70*/  IADD3 R8, PT, PT, R8, 0x8, RZ ;  /* 0x0000000808087810 */ /* 0x000fe20007ffe0ff */
[----:B------:R-:W-:Y:S03]  /*0d80*/  BSSY.RECONVERGENT B0, `(.L_x_7) ;  /* 0x000000e000007945 */ /* 0x000fe60003800200 */
[----:B------:R-:W-:Y:S01]  /*0d90*/  ISETP.NE.AND P1, PT, R8, R16, PT ;  /* 0x000000100800720c */ /* 0x000fe20003f25270 */
[----:B--2---:R-:W-:-:S06]  /*0da0*/  @!P0 IMAD R20, R19, R21, R20 ;  /* 0x0000001513148224 */ /* 0x004fcc00078e0214 */
[----:B------:R-:W2:Y:S08]  /*0db0*/  @!P0 I2F.F64 R20, R20 ;  /* 0x0000001400148312 */ /* 0x000eb00000201c00 */
[----:B--2---:R-:W2:Y:S02]  /*0dc0*/  @!P0 F2I.F64.TRUNC R21, R20 ;  /* 0x0000001400158311 */ /* 0x004ea4000030d100 */
[----:B--2---:R0:W-:Y:S01]  /*0dd0*/  @!P0 STG.E desc[UR12][R14.64+0xa00], R21 ;  /* 0x000a00150e008986 */ /* 0x0041e2000c10190c */
[----:B------:R-:W-:-:S13]  /*0de0*/  ISETP.GE.AND P0, PT, R17, R0, PT ;  /* 0x000000001100720c */ /* 0x000fda0003f06270 */
[----:B0-----:R-:W-:Y:S05]  /*0df0*/  @P0 BRA `(.L_x_8) ;  /* 0x0000000000180947 */ /* 0x001fea0003800000 */
[----:B------:R-:W1:Y:S04]  /*0e00*/  LDG.E R10, desc[UR12][R10.64+0xc00] ;  /* 0x000c000c0a0a7981 */ /* 0x000e68000c1e1900 */
[----:B------:R-:W1:Y:S02]  /*0e10*/  LDG.E R13, desc[UR12][R12.64+0xc00] ;  /* 0x000c000c0c0d7981 */ /* 0x000e64000c1e1900 */
[----:B-1----:R-:W-:-:S06]  /*0e20*/  IMAD R20, R10, UR4, R13 ;  /* 0x000000040a147c24 */ /* 0x002fcc000f8e020d */
[----:B------:R-:W0:Y:S08]  /*0e30*/  I2F.F64 R20, R20 ;  /* 0x0000001400147312 */ /* 0x000e300000201c00 */
[----:B0-----:R-:W0:Y:S02]  /*0e40*/  F2I.F64.TRUNC R21, R20 ;  /* 0x0000001400157311 */ /* 0x001e24000030d100 */
[----:B0-----:R0:W-:Y:S02]  /*0e50*/  STG.E desc[UR12][R14.64+0xc00], R21 ;  /* 0x000c00150e007986 */ /* 0x0011e4000c10190c */
.L_x_8:
[----:B-1----:R-:W-:Y:S05]  /*0e60*/  BSYNC.RECONVERGENT B0 ;  /* 0x0000000000007941 */ /* 0x002fea0003800200 */
.L_x_7:
[----:B------:R-:W-:Y:S05]  /*0e70*/  @P1 BRA `(.L_x_9) ;  /* 0xfffffff800b41947 */ /* 0x000fea000383ffff */
.L_x_6:
[----:B------:R-:W-:-:S13]  /*0e80*/  ISETP.NE.AND P0, PT, R18, RZ, PT ;  /* 0x000000ff1200720c */ /* 0x000fda0003f05270 */
[----:B------:R-:W-:Y:S05]  /*0e90*/  @!P0 EXIT ;  /* 0x000000000000894d */ /* 0x000fea0003800000 */
[----:B------:R-:W1:Y:S01]  /*0ea0*/  LDC R8, c[0x0][0x388] ;  /* 0x0000e200ff087b82 */ /* 0x000e620000000800 */
[----:B------:R-:W-:Y:S02]  /*0eb0*/  ISETP.GE.U32.AND P1, PT, R18, 0x4, PT ;  /* 0x000000041200780c */ /* 0x000fe40003f26070 */
[----:B-1----:R-:W-:-:S04]  /*0ec0*/  LOP3.LUT R10, R8, 0x3, RZ, 0xc0, !PT ;  /* 0x00000003080a7812 */ /* 0x002fc800078ec0ff */
[----:B------:R-:W-:-:S07]  /*0ed0*/  ISETP.NE.AND P0, PT, R10, RZ, PT ;  /* 0x000000ff0a00720c */ /* 0x000fce0003f05270 */
[----:B------:R-:W-:Y:S06]  /*0ee0*/  @!P1 BRA `(.L_x_10) ;  /* 0x0000000000c49947 */ /* 0x000fec0003800000 */
[----:B------:R-:W-:-:S04]  /*0ef0*/  LEA R11, R16, R9, 0x7 ;  /* 0x00000009100b7211 */ /* 0x000fc800078e38ff */
[----:B------:R-:W-:-:S13]  /*0f00*/  ISETP.GE.AND P1, PT, R11, R0, PT ;  /* 0x000000000b00720c */ /* 0x000fda0003f26270 */
[C---:B------:R-:W-:Y:S01]  /*0f10*/  @!P1 IMAD.WIDE R18, R11.reuse, 0x4, R6 ;  /* 0x000000040b129825 */ /* 0x040fe200078e0206 */
[----:B------:R-:W1:Y:S03]  /*0f20*/  @!P1 LDC R22, c[0x0][0x38c] ;  /* 0x0000e300ff169b82 */ /* 0x000e660000000800 */
[C---:B0-----:R-:W-:Y:S02]  /*0f30*/  @!P1 IMAD.WIDE R20, R11.reuse, 0x4, R4 ;  /* 0x000000040b149825 */ /* 0x041fe400078e0204 */
[----:B------:R-:W1:Y:S04]  /*0f40*/  @!P1 LDG.E R18, desc[UR12][R18.64] ;  /* 0x0000000c12129981 */ /* 0x000e68000c1e1900 */
[----:B------:R-:W1:Y:S01]  /*0f50*/  @!P1 LDG.E R21, desc[UR12][R20.64] ;  /* 0x0000000c14159981 */ /* 0x000e62000c1e1900 */
[----:B------:R-:W-:-:S02]  /*0f60*/  VIADD R15, R11, 0x80 ;  /* 0x000000800b0f7836 */ /* 0x000fc40000000000 */
[----:B------:R-:W-:-:S03]  /*0f70*/  @!P1 IMAD.WIDE R24, R11, 0x4, R2 ;  /* 0x000000040b189825 */ /* 0x000fc600078e0202 */
[----:B------:R-:W-:-:S13]  /*0f80*/  ISETP.GE.AND P2, PT, R15, R0, PT ;  /* 0x000000000f00720c */ /* 0x000fda0003f46270 */
[----:B------:R-:W-:-:S04]  /*0f90*/  @!P2 IMAD.WIDE R26, R15, 0x4, R6 ;  /* 0x000000040f1aa825 */ /* 0x000fc800078e0206 */
[----:B------:R-:W-:-:S04]  /*0fa0*/  @!P2 IMAD.WIDE R12, R15, 0x4, R4 ;  /* 0x000000040f0ca825 */ /* 0x000fc800078e0204 */
[----:B-1----:R-:W-:Y:S02]  /*0fb0*/  @!P1 IMAD R22, R18, R22, R21 ;  /* 0x0000001612169224 */ /* 0x002fe400078e0215 */
[----:B------:R-:W0:Y:S04]  /*0fc0*/  @!P2 LDC R18, c[0x0][0x38c] ;  /* 0x0000e300ff12ab82 */ /* 0x000e280000000800 */
[----:B------:R-:W1:Y:S08]  /*0fd0*/  @!P1 I2F.F64 R22, R22 ;  /* 0x0000001600169312 */ /* 0x000e700000201c00 */
[----:B-1----:R-:W1:Y:S02]  /*0fe0*/  @!P1 F2I.F64.TRUNC R29, R22 ;  /* 0x00000016001d9311 */ /* 0x002e64000030d100 */
[----:B-1----:R1:W-:Y:S04]  /*0ff0*/  @!P1 STG.E desc[UR12][R24.64], R29 ;  /* 0x0000001d18009986 */ /* 0x0023e8000c10190c */
[----:B------:R-:W0:Y:S04]  /*1000*/  @!P2 LDG.E R26, desc[UR12][R26.64] ;  /* 0x0000000c1a1aa981 */ /* 0x000e28000c1e1900 */
[----:B------:R2:W0:Y:S01]  /*1010*/  @!P2 LDG.E R13, desc[UR12][R12.64] ;  /* 0x0000000c0c0da981 */ /* 0x000422000c1e1900 */
[----:B------:R-:W-:Y:S01]  /*1020*/  IADD3 R17, PT, PT, R11, 0x100, RZ ;  /* 0x000001000b117810 */ /* 0x000fe20007ffe0ff */
[----:B------:R-:W-:-:S03]  /*1030*/  @!P2 IMAD.WIDE R20, R15, 0x4, R2 ;  /* 0x000000040f14a825 */ /* 0x000fc600078e0202 */
[----:B------:R-:W-:-:S13]  /*1040*/  ISETP.GE.AND P1, PT, R17, R0, PT ;  /* 0x000000001100720c */ /* 0x000fda0003f26270 */
[C---:B------:R-:W-:Y:S01]  /*1050*/  @!P1 IMAD.WIDE R22, R17.reuse, 0x4, R6 ;  /* 0x0000000411169825 */ /* 0x040fe200078e0206 */
[----:B--2---:R-:W2:Y:S03]  /*1060*/  @!P1 LDC R12, c[0x0][0x38c] ;  /* 0x0000e300ff0c9b82 */ /* 0x004ea60000000800 */
[----:B------:R-:W-:-:S04]  /*1070*/  @!P1 IMAD.WIDE R14, R17, 0x4, R4 ;  /* 0x00000004110e9825 */ /* 0x000fc800078e0204 */
[----:B0-----:R-:W-:-:S06]  /*1080*/  @!P2 IMAD R18, R26, R18, R13 ;  /* 0x000000121a12a224 */ /* 0x001fcc00078e020d */
[----:B------:R-:W0:Y:S08]  /*1090*/  @!P2 I2F.F64 R18, R18 ;  /* 0x000000120012a312 */ /* 0x000e300000201c00 */
[----:B0-----:R-:W0:Y:S02]  /*10a0*/  @!P2 F2I.F64.TRUNC R28, R18 ;  /* 0x00000012001ca311 */ /* 0x001e24000030d100 */
[----:B0-----:R0:W-:Y:S04]  /*10b0*/  @!P2 STG.E desc[UR12][R20.64], R28 ;  /* 0x0000001c1400a986 */ /* 0x0011e8000c10190c */
[----:B------:R-:W2:Y:S04]  /*10c0*/  @!P1 LDG.E R22, desc[UR12][R22.64] ;  /* 0x0000000c16169981 */ /* 0x000ea8000c1e1900 */
[----:B------:R3:W2:Y:S01]  /*10d0*/  @!P1 LDG.E R15, desc[UR12][R14.64] ;  /* 0x0000000c0e0f9981 */ /* 0x0006a2000c1e1900 */
[----:B------:R-:W-:Y:S01]  /*10e0*/  IADD3 R27, PT, PT, R11, 0x180, RZ ;  /* 0x000001800b1b7810 */ /* 0x000fe20007ffe0ff */
[----:B------:R-:W-:-:S03]  /*10f0*/  @!P1 IMAD.WIDE R18, R17, 0x4, R2 ;  /* 0x0000000411129825 */ /* 0x000fc600078e0202 */
[----:B------:R-:W-:-:S13]  /*1100*/  ISETP.GE.AND P2, PT, R27, R0, PT ;  /* 0x000000001b00720c */ /* 0x000fda0003f46270 */
[C---:B-1----:R-:W-:Y:S01]  /*1110*/  @!P2 IMAD.WIDE R24, R27.reuse, 0x4, R6 ;  /* 0x000000041b18a825 */ /* 0x042fe200078e0206 */
[----:B---3--:R-:W1:Y:S03]  /*1120*/  @!P2 LDC R14, c[0x0][0x38c] ;  /* 0x0000e300ff0eab82 */ /* 0x008e660000000800 */
[----:B0-----:R-:W-:-:S04]  /*1130*/  @!P2 IMAD.WIDE R20, R27, 0x4, R4 ;  /* 0x000000041b14a825 */ /* 0x001fc800078e0204 */
[----:B--2---:R-:W-:-:S06]  /*1140*/  @!P1 IMAD R12, R22, R12, R15 ;  /* 0x0000000c160c9224 */ /* 0x004fcc00078e020f */
[----:B------:R-:W0:Y:S08]  /*1150*/  @!P1 I2F.F64 R12, R12 ;  /* 0x0000000c000c9312 */ /* 0x000e300000201c00 */
[----:B0-----:R-:W0:Y:S02]  /*1160*/  @!P1 F2I.F64.TRUNC R11, R12 ;  /* 0x0000000c000b9311 */ /* 0x001e24000030d100 */
[----:B0-----:R2:W-:Y:S04]  /*1170*/  @!P1 STG.E desc[UR12][R18.64], R11 ;  /* 0x0000000b12009986 */ /* 0x0015e8000c10190c */
[----:B------:R-:W1:Y:S04]  /*1180*/  @!P2 LDG.E R24, desc[UR12][R24.64] ;  /* 0x0000000c1818a981 */ /* 0x000e68000c1e1900 */
[----:B------:R-:W1:Y:S01]  /*1190*/  @!P2 LDG.E R21, desc[UR12][R20.64] ;  /* 0x0000000c1415a981 */ /* 0x000e62000c1e1900 */
[----:B------:R-:W-:-:S04]  /*11a0*/  @!P2 IMAD.WIDE R12, R27, 0x4, R2 ;  /* 0x000000041b0ca825 */ /* 0x000fc800078e0202 */
[----:B------:R-:W-:Y:S02]  /*11b0*/  VIADD R16, R16, 0x4 ;  /* 0x0000000410107836 */ /* 0x000fe40000000000 */
[----:B-1----:R-:W-:-:S06]  /*11c0*/  @!P2 IMAD R14, R24, R14, R21 ;  /* 0x0000000e180ea224 */ /* 0x002fcc00078e0215 */
[----:B------:R-:W0:Y:S08]  /*11d0*/  @!P2 I2F.F64 R14, R14 ;  /* 0x0000000e000ea312 */ /* 0x000e300000201c00 */
[----:B0-----:R-:W0:Y:S02]  /*11e0*/  @!P2 F2I.F64.TRUNC R15, R14 ;  /* 0x0000000e000fa311 */ /* 0x001e24000030d100 */
[----:B0-----:R2:W-:Y:S02]  /*11f0*/  @!P2 STG.E desc[UR12][R12.64], R15 ;  /* 0x0000000f0c00a986 */ /* 0x0015e4000c10190c */
.L_x_10:
[----:B------:R-:W-:Y:S05]  /*1200*/  @!P0 EXIT ;  /* 0x000000000000894d */ /* 0x000fea0003800000 */
[----:B------:R-:W-:Y:S02]  /*1210*/  ISETP.NE.AND P0, PT, R10, 0x1, PT ;  /* 0x000000010a00780c */ /* 0x000fe40003f05270 */
[----:B------:R-:W-:-:S04]  /*1220*/  LOP3.LUT R8, R8, 0x1, RZ, 0xc0, !PT ;  /* 0x0000000108087812 */ /* 0x000fc800078ec0ff */
[----:B------:R-:W-:-:S07]  /*1230*/  ISETP.NE.U32.AND P2, PT, R8, 0x1, PT ;  /* 0x000000010800780c */ /* 0x000fce0003f45070 */
[----:B------:R-:W-:Y:S06]  /*1240*/  @!P0 BRA `(.L_x_11) ;  /* 0x0000000000648947 */ /* 0x000fec0003800000 */
[----:B--2---:R-:W-:-:S04]  /*1250*/  LEA R19, R16, R9, 0x7 ;  /* 0x0000000910137211 */ /* 0x004fc800078e38ff */
[----:B------:R-:W-:-:S13]  /*1260*/  ISETP.GE.AND P0, PT, R19, R0, PT ;  /* 0x000000001300720c */ /* 0x000fda0003f06270 */
[C---:B------:R-:W-:Y:S01]  /*1270*/  @!P0 IMAD.WIDE R10, R19.reuse, 0x4, R6 ;  /* 0x00000004130a8825 */ /* 0x040fe200078e0206 */
[----:B0-----:R-:W0:Y:S03]  /*1280*/  @!P0 LDC R14, c[0x0][0x38c] ;  /* 0x0000e300ff0e8b82 */ /* 0x001e260000000800 */
[C---:B------:R-:W-:Y:S02]  /*1290*/  @!P0 IMAD.WIDE R12, R19.reuse, 0x4, R4 ;  /* 0x00000004130c8825 */ /* 0x040fe400078e0204 */
[----:B------:R-:W0:Y:S04]  /*12a0*/  @!P0 LDG.E R10, desc[UR12][R10.64] ;  /* 0x0000000c0a0a8981 */ /* 0x000e28000c1e1900 */
[----:B------:R-:W0:Y:S01]  /*12b0*/  @!P0 LDG.E R13, desc[UR12][R12.64] ;  /* 0x0000000c0c0d8981 */ /* 0x000e22000c1e1900 */
[C---:B------:R-:W-:Y:S01]  /*12c0*/  IADD3 R17, PT, PT, R19.reuse, 0x80, RZ ;  /* 0x0000008013117810 */ /* 0x040fe20007ffe0ff */
[----:B------:R-:W-:-:S03]  /*12d0*/  @!P0 IMAD.WIDE R18, R19, 0x4, R2 ;  /* 0x0000000413128825 */ /* 0x000fc600078e0202 */
[----:B------:R-:W-:-:S13]  /*12e0*/  ISETP.GE.AND P1, PT, R17, R0, PT ;  /* 0x000000001100720c */ /* 0x000fda0003f26270 */
[----:B------:R-:W-:-:S04]  /*12f0*/  @!P1 IMAD.WIDE R20, R17, 0x4, R6 ;  /* 0x0000000411149825 */ /* 0x000fc800078e0206 */
[----:B------:R-:W-:-:S04]  /*1300*/  @!P1 IMAD.WIDE R22, R17, 0x4, R4 ;  /* 0x0000000411169825 */ /* 0x000fc800078e0204 */
[----:B0-----:R-:W-:Y:S02]  /*1310*/  @!P0 IMAD R14, R10, R14, R13 ;  /* 0x0000000e0a0e8224 */ /* 0x001fe400078e020d */
[----:B------:R-:W0:Y:S04]  /*1320*/  @!P1 LDC R10, c[0x0][0x38c] ;  /* 0x0000e300ff0a9b82 */ /* 0x000e280000000800 */
[----:B------:R-:W1:Y:S08]  /*1330*/  @!P0 I2F.F64 R14, R14 ;  /* 0x0000000e000e8312 */ /* 0x000e700000201c00 */
[----:B-1----:R-:W1:Y:S02]  /*1340*/  @!P0 F2I.F64.TRUNC R15, R14 ;  /* 0x0000000e000f8311 */ /* 0x002e64000030d100 */
[----:B-1----:R1:W-:Y:S04]  /*1350*/  @!P0 STG.E desc[UR12][R18.64], R15 ;  /* 0x0000000f12008986 */ /* 0x0023e8000c10190c */
[----:B------:R-:W0:Y:S04]  /*1360*/  @!P1 LDG.E R20, desc[UR12][R20.64] ;  /* 0x0000000c14149981 */ /* 0x000e28000c1e1900 */
[----:B------:R-:W0:Y:S01]  /*1370*/  @!P1 LDG.E R23, desc[UR12][R22.64] ;  /* 0x0000000c16179981 */ /* 0x000e22000c1e1900 */
[----:B------:R-:W-:-:S04]  /*1380*/  @!P1 IMAD.WIDE R12, R17, 0x4, R2 ;  /* 0x00000004110c9825 */ /* 0x000fc800078e0202 */
[----:B------:R-:W-:Y:S02]  /*1390*/  VIADD R16, R16, 0x2 ;  /* 0x0000000210107836 */ /* 0x000fe40000000000 */
[----:B0-----:R-:W-:-:S06]  /*13a0*/  @!P1 IMAD R10, R20, R10, R23 ;  /* 0x0000000a140a9224 */ /* 0x001fcc00078e0217 */
[----:B------:R-:W0:Y:S08]  /*13b0*/  @!P1 I2F.F64 R10, R10 ;  /* 0x0000000a000a9312 */ /* 0x000e300000201c00 */
[----:B0-----:R-:W0:Y:S02]  /*13c0*/  @!P1 F2I.F64.TRUNC R11, R10 ;  /* 0x0000000a000b9311 */ /* 0x001e24000030d100 */
[----:B0-----:R1:W-:Y:S02]  /*13d0*/  @!P1 STG.E desc[UR12][R12.64], R11 ;  /* 0x0000000b0c009986 */ /* 0x0013e4000c10190c */
.L_x_11:
[----:B------:R-:W-:Y:S05]  /*13e0*/  @P2 EXIT ;  /* 0x000000000000294d */ /* 0x000fea0003800000 */
[----:B-12---:R-:W-:-:S04]  /*13f0*/  LEA R11, R16, R9, 0x7 ;  /* 0x00000009100b7211 */ /* 0x006fc800078e38ff */
[----:B------:R-:W-:-:S13]  /*1400*/  ISETP.GE.AND P0, PT, R11, R0, PT ;  /* 0x000000000b00720c */ /* 0x000fda0003f06270 */
[----:B------:R-:W-:Y:S05]  /*1410*/  @P0 EXIT ;  /* 0x000000000000094d */ /* 0x000fea0003800000 */
[C---:B------:R-:W-:Y:S01]  /*1420*/  IMAD.WIDE R6, R11.reuse, 0x4, R6 ;  /* 0x000000040b067825 */ /* 0x040fe200078e0206 */
[----:B------:R-:W1:Y:S03]  /*1430*/  LDCU UR4, c[0x0][0x38c] ;  /* 0x00007180ff0477ac */ /* 0x000e660008000800 */
[C---:B------:R-:W-:Y:S02]  /*1440*/  IMAD.WIDE R4, R11.reuse, 0x4, R4 ;  /* 0x000000040b047825 */ /* 0x040fe400078e0204 */
[----:B------:R-:W1:Y:S04]  /*1450*/  LDG.E R6, desc[UR12][R6.64] ;  /* 0x0000000c06067981 */ /* 0x000e68000c1e1900 */
[----:B------:R-:W1:Y:S01]  /*1460*/  LDG.E R5, desc[UR12][R4.64] ;  /* 0x0000000c04057981 */ /* 0x000e62000c1e1900 */
[----:B------:R-:W-:-:S04]  /*1470*/  IMAD.WIDE R2, R11, 0x4, R2 ;  /* 0x000000040b027825 */ /* 0x000fc800078e0202 */
[----:B-1----:R-:W-:-:S06]  /*1480*/  IMAD R8, R6, UR4, R5 ;  /* 0x0000000406087c24 */ /* 0x002fcc000f8e0205 */
[----:B------:R-:W1:Y:S08]  /*1490*/  I2F.F64 R8, R8 ;  /* 0x0000000800087312 */ /* 0x000e700000201c00 */
[----:B-1----:R-:W1:Y:S02]  /*14a0*/  F2I.F64.TRUNC R9, R8 ;  /* 0x0000000800097311 */ /* 0x002e64000030d100 */
[----:B-1----:R-:W-:Y:S01]  /*14b0*/  STG.E desc[UR12][R2.64], R9 ;  /* 0x0000000902007986 */ /* 0x002fe2000c10190c */
[----:B------:R-:W-:Y:S05]  /*14c0*/  EXIT ;  /* 0x000000000000794d */ /* 0x000fea0003800000 */
.L_x_5:
[----:B------:R-:W-:-:S13]  /*14d0*/  ISETP.GE.AND P0, PT, R8, 0x1, PT ;  /* 0x000000010800780c */ /* 0x000fda0003f06270 */
[----:B------:R-:W-:Y:S05]  /*14e0*/  @!P0 EXIT ;  /* 0x000000000000894d */ /* 0x000fea0003800000 */
[----:B------:R-:W-:Y:S01]  /*14f0*/  ISETP.GE.U32.AND P0, PT, R8, 0x8, PT ;  /* 0x000000080800780c */ /* 0x000fe20003f06070 */
[----:B------:R-:W-:-:S12]  /*1500*/  HFMA2 R0, -RZ, RZ, 0, 0 ;  /* 0x00000000ff007431 */ /* 0x000fd800000001ff */
[----:B------:R-:W-:Y:S05]  /*1510*/  @!P0 BRA `(.L_x_12) ;  /* 0x00000004005c8947 */ /* 0x000fea0003800000 */
[----:B------:R-:W0:Y:S01]  /*1520*/  LDC.64 R14, c[0x0][0x390] ;  /* 0x0000e400ff0e7b82 */ /* 0x000e220000000a00 */
[----:B------:R-:W-:Y:S01]  /*1530*/  UIADD3 UR4, UP2, UPT, UR14, 0x600, URZ ;  /* 0x000006000e047890 */ /* 0x000fe2000ff5e0ff */
[----:B------:R-:W-:Y:S01]  /*1540*/  LOP3.LUT R0, R8, 0x7ffffff8, RZ, 0xc0, !PT ;  /* 0x7ffffff808007812 */ /* 0x000fe200078ec0ff */
[----:B------:R-:W-:Y:S01]  /*1550*/  VIADD R8, R9, 0x80 ;  /* 0x0000008009087836 */ /* 0x000fe20000000000 */
[----:B------:R-:W1:Y:S02]  /*1560*/  LDCU UR16, c[0x0][0x38c] ;  /* 0x00007180ff1077ac */ /* 0x000e640008000800 */
[----:B------:R-:W-:Y:S02]  /*1570*/  IADD3 R18, PT, PT, -R0, RZ, RZ ;  /* 0x000000ff00127210 */ /* 0x000fe40007ffe1ff */
[----:B------:R-:W2:Y:S01]  /*1580*/  LDC.64 R10, c[0x0][0x398] ;  /* 0x0000e600ff0a7b82 */ /* 0x000ea20000000a00 */
[----:B------:R-:W-:Y:S02]  /*1590*/  UIADD3 UR10, UP1, UPT, UR4, UR10, URZ ;  /* 0x0000000a040a7290 */ /* 0x000fe4000ff3e0ff */
[----:B------:R-:W-:-:S02]  /*15a0*/  UIADD3 UR8, UP0, UPT, UR4, UR8, URZ ;  /* 0x0000000804087290 */ /* 0x000fc4000ff1e0ff */
[----:B------:R-:W-:Y:S02]  /*15b0*/  UIADD3.X UR5, UPT, UPT, URZ, UR15, URZ, UP2, !UPT ;  /* 0x0000000fff057290 */ /* 0x000fe400097fe4ff */
[----:B------:R-:W-:Y:S01]  /*15c0*/  UIADD3 UR4, UP2, UPT, UR4, UR6, URZ ;  /* 0x0000000604047290 */ /* 0x000fe2000ff5e0ff */
[----:B------:R-:W3:Y:S01]  /*15d0*/  LDC.64 R12, c[0x0][0x3a8] ;  /* 0x0000ea00ff0c7b82 */ /* 0x000ee20000000a00 */
[----:B------:R-:W-:Y:S02]  /*15e0*/  UIADD3.X UR11, UPT, UPT, UR5, UR11, URZ, UP1, !UPT ;  /* 0x0000000b050b7290 */ /* 0x000fe40008ffe4ff */
[----:B------:R-:W-:Y:S02]  /*15f0*/  UIADD3.X UR9, UPT, UPT, UR5, UR9, URZ, UP0, !UPT ;  /* 0x0000000905097290 */ /* 0x000fe400087fe4ff */
[----:B------:R-:W-:Y:S01]  /*1600*/  UIADD3.X UR5, UPT, UPT, UR5, UR7, URZ, UP2, !UPT ;  /* 0x0000000705057290 */ /* 0x000fe200097fe4ff */
[----:B01----:R-:W-:-:S11]  /*1610*/  IMAD.WIDE.U32 R14, R9, 0x4, R14 ;  /* 0x00000004090e7825 */ /* 0x003fd600078e000e */
.L_x_13:
[----:B---3--:R-:W-:-:S04]  /*1620*/  IMAD.WIDE.U32 R20, R9, 0x4, R12 ;  /* 0x0000000409147825 */ /* 0x008fc800078e000c */
[----:B--2---:R-:W-:Y:S01]  /*1630*/  IMAD.WIDE.U32 R16, R9, 0x4, R10 ;  /* 0x0000000409107825 */ /* 0x004fe200078e000a */
[----:B------:R-:W-:Y:S02]  /*1640*/  IADD3 R26, P1, PT, R20, UR14, RZ ;  /* 0x0000000e141a7c10 */ /* 0x000fe4000ff3e0ff */
[----:B------:R-:W-:Y:S02]  /*1650*/  IADD3 R16, P0, PT, R16, UR14, RZ ;  /* 0x0000000e10107c10 */ /* 0x000fe4000ff1e0ff */
[----:B-1----:R-:W-:Y:S02]  /*1660*/  IADD3.X R27, PT, PT, R21, UR15, RZ, P1, !PT ;  /* 0x0000000f151b7c10 */ /* 0x002fe40008ffe4ff */
[----:B------:R-:W-:-:S04]  /*1670*/  IADD3.X R17, PT, PT, R17, UR15, RZ, P0, !PT ;  /* 0x0000000f11117c10 */ /* 0x000fc800087fe4ff */
[----:B------:R-:W2:Y:S04]  /*1680*/  LDG.E R27, desc[UR12][R26.64] ;  /* 0x0000000c1a1b7981 */ /* 0x000ea8000c1e1900 */
[----:B------:R-:W2:Y:S01]  /*1690*/  LDG.E R16, desc[UR12][R16.64] ;  /* 0x0000000c10107981 */ /* 0x000ea2000c1e1900 */
[----:B------:R-:W-:Y:S01]  /*16a0*/  IADD3 R24, P0, PT, R14, UR14, RZ ;  /* 0x0000000e0e187c10 */ /* 0x000fe2000ff1e0ff */
[----:B------:R-:W-:Y:S01]  /*16b0*/  IMAD.U32 R21, RZ, RZ, UR5 ;  /* 0x00000005ff157e24 */ /* 0x000fe2000f8e00ff */
[----:B------:R-:W-:Y:S02]  /*16c0*/  MOV R20, UR4 ;  /* 0x0000000400147c02 */ /* 0x000fe40008000f00 */
[----:B------:R-:W-:Y:S02]  /*16d0*/  MOV R28, UR10 ;  /* 0x0000000a001c7c02 */ /* 0x000fe40008000f00 */
[----:B------:R-:W-:Y:S01]  /*16e0*/  MOV R29, UR11 ;  /* 0x0000000b001d7c02 */ /* 0x000fe20008000f00 */
[----:B------:R-:W-:Y:S01]  /*16f0*/  IMAD.WIDE R20, R8, 0x4, R20 ;  /* 0x0000000408147825 */ /* 0x000fe200078e0214 */
[----:B------:R-:W-:-:S03]  /*1700*/  IADD3.X R25, PT, PT, R15, UR15, RZ, P0, !PT ;  /* 0x0000000f0f197c10 */ /* 0x000fc600087fe4ff */
[----:B--2---:R-:W-:-:S06]  /*1710*/  IMAD R22, R16, UR16, R27 ;  /* 0x0000001010167c24 */ /* 0x004fcc000f8e021b */
[----:B------:R-:W0:Y:S01]  /*1720*/  I2F.F64 R22, R22 ;  /* 0x0000001600167312 */ /* 0x000e220000201c00 */
[----:B------:R-:W-:-:S07]  /*1730*/  IMAD.WIDE R16, R8, 0x4, R28 ;  /* 0x0000000408107825 */ /* 0x000fce00078e021c */
[----:B0-----:R-:W0:Y:S02]  /*1740*/  F2I.F64.TRUNC R19, R22 ;  /* 0x0000001600137311 */ /* 0x001e24000030d100 */
[----:B0-----:R0:W-:Y:S04]  /*1750*/  STG.E desc[UR12][R24.64], R19 ;  /* 0x0000001318007986 */ /* 0x0011e8000c10190c */
[----:B------:R-:W2:Y:S04]  /*1760*/  LDG.E R26, desc[UR12][R16.64+-0x600] ;  /* 0xfffa000c101a7981 */ /* 0x000ea8000c1e1900 */
[----:B------:R-:W2:Y:S01]  /*1770*/  LDG.E R23, desc[UR12][R20.64+-0x600] ;  /* 0xfffa000c14177981 */ /* 0x000ea2000c1e1900 */
[----:B------:R-:W-:-:S02]  /*1780*/  IMAD.U32 R22, RZ, RZ, UR8 ;  /* 0x00000008ff167e24 */ /* 0x000fc4000f8e00ff */
[----:B--2---:R-:W-:-:S06]  /*1790*/  IMAD R26, R26, UR16, R23 ;  /* 0x000000101a1a7c24 */ /* 0x004fcc000f8e0217 */
[----:B------:R-:W1:Y:S01]  /*17a0*/  I2F.F64 R26, R26 ;  /* 0x0000001a001a7312 */ /* 0x000e620000201c00 */
[----:B------:R-:W-:-:S07]  /*17b0*/  MOV R23, UR9 ;  /* 0x0000000900177c02 */ /* 0x000fce0008000f00 */
[----:B-1----:R-:W1:Y:S01]  /*17c0*/  F2I.F64.TRUNC R29, R26 ;  /* 0x0000001a001d7311 */ /* 0x002e62000030d100 */
[----:B------:R-:W-:-:S05]  /*17d0*/  IMAD.WIDE R22, R8, 0x4, R22 ;  /* 0x0000000408167825 */ /* 0x000fca00078e0216 */
[----:B-1----:R1:W-:Y:S04]  /*17e0*/  STG.E desc[UR12][R22.64+-0x600], R29 ;  /* 0xfffa001d16007986 */ /* 0x0023e8000c10190c */
[----:B------:R-:W2:Y:S04]  /*17f0*/  LDG.E R28, desc[UR12][R16.64+-0x400] ;  /* 0xfffc000c101c7981 */ /* 0x000ea8000c1e1900 */
[----:B0-----:R-:W2:Y:S02]  /*1800*/  LDG.E R19, desc[UR12][R20.64+-0x400] ;  /* 0xfffc000c14137981 */ /* 0x001ea4000c1e1900 */
[----:B--2---:R-:W-:-:S04]  /*1810*/  IMAD R19, R28, UR16, R19 ;  /* 0x000000101c137c24 */ /* 0x004fc8000f8e0213 */
[----:B------:R-:W0:Y:S08]  /*1820*/  I2F.F64 R24, R19 ;  /* 0x0000001300187312 */ /* 0x000e300000201c00 */
[----:B0-----:R-:W0:Y:S02]  /*1830*/  F2I.F64.TRUNC R28, R24 ;  /* 0x00000018001c7311 */ /* 0x001e24000030d100 */
[----:B0-----:R0:W-:Y:S04]  /*1840*/  STG.E desc[UR12][R22.64+-0x400], R28 ;  /* 0xfffc001c16007986 */ /* 0x0011e8000c10190c */
[----:B------:R-:W2:Y:S04]  /*1850*/  LDG.E R26, desc[UR12][R16.64+-0x200] ;  /* 0xfffe000c101a7981 */ /* 0x000ea8000c1e1900 */
[----:B------:R-:W2:Y:S02]  /*1860*/  LDG.E R27, desc[UR12][R20.64+-0x200] ;  /* 0xfffe000c141b7981 */ /* 0x000ea4000c1e1900 */
[----:B--2---:R-:W-:-:S06]  /*1870*/  IMAD R26, R26, UR16, R27 ;  /* 0x000000101a1a7c24 */ /* 0x004fcc000f8e021b */
[----:B------:R-:W1:Y:S08]  /*1880*/  I2F.F64 R26, R26 ;  /* 0x0000001a001a7312 */ /* 0x000e700000201c00 */
[----:B-1----:R-:W1:Y:S02]  /*1890*/  F2I.F64.TRUNC R29, R26 ;  /* 0x0000001a001d7311 */ /* 0x002e64000030d100 */
[----:B-1----:R1:W-:Y:S04]  /*18a0*/  STG.E desc[UR12][R22.64+-0x200], R29 ;  /* 0xfffe001d16007986 */ /* 0x0023e8000c10190c */
[----:B------:R-:W2:Y:S04]  /*18b0*/  LDG.E R19, desc[UR12][R16.64] ;  /* 0x0000000c10137981 */ /* 0x000ea8000c1e1900 */
[----:B------:R-:W2:Y:S02]  /*18c0*/  LDG.E R24, desc[UR12][R20.64] ;  /* 0x0000000c14187981 */ /* 0x000ea4000c1e1900 */
[----:B--2---:R-:W-:-:S04]  /*18d0*/  IMAD R19, R19, UR16, R24 ;  /* 0x0000001013137c24 */ /* 0x004fc8000f8e0218 */
[----:B------:R-:W0:Y:S08]  /*18e0*/  I2F.F64 R24, R19 ;  /* 0x0000001300187312 */ /* 0x000e300000201c00 */
[----:B0-----:R-:W0:Y:S02]  /*18f0*/  F2I.F64.TRUNC R28, R24 ;  /* 0x00000018001c7311 */ /* 0x001e24000030d100 */
[----:B0-----:R0:W-:Y:S04]  /*1900*/  STG.E desc[UR12][R22.64], R28 ;  /* 0x0000001c16007986 */ /* 0x0011e8000c10190c */
[----:B------:R-:W2:Y:S04]  /*1910*/  LDG.E R19, desc[UR12][R16.64+0x200] ;  /* 0x0002000c10137981 */ /* 0x000ea8000c1e1900 */
[----:B------:R-:W2:Y:S02]  /*1920*/  LDG.E R24, desc[UR12][R20.64+0x200] ;  /* 0x0002000c14187981 */ /* 0x000ea4000c1e1900 */
[----:B--2---:R-:W-:-:S04]  /*1930*/  IMAD R19, R19, UR16, R24 ;  /* 0x0000001013137c24 */ /* 0x004fc8000f8e0218 */
[----:B------:R-:W1:Y:S08]  /*1940*/  I2F.F64 R26, R19 ;  /* 0x00000013001a7312 */ /* 0x000e700000201c00 */
[----:B-1----:R-:W1:Y:S02]  /*1950*/  F2I.F64.TRUNC R29, R26 ;  /* 0x0000001a001d7311 */ /* 0x002e64000030d100 */
[----:B-1----:R1:W-:Y:S04]  /*1960*/  STG.E desc[UR12][R22.64+0x200], R29 ;  /* 0x0002001d16007986 */ /* 0x0023e8000c10190c */
[----:B------:R-:W2:Y:S04]  /*1970*/  LDG.E R24, desc[UR12][R16.64+0x400] ;  /* 0x0004000c10187981 */ /* 0x000ea8000c1e1900 */
[----:B------:R-:W2:Y:S02]  /*1980*/  LDG.E R25, desc[UR12][R20.64+0x400] ;  /* 0x0004000c14197981 */ /* 0x000ea4000c1e1900 */
[----:B--2---:R-:W-:-:S06]  /*1990*/  IMAD R24, R24, UR16, R25 ;  /* 0x0000001018187c24 */ /* 0x004fcc000f8e0219 */
[----:B------:R-:W2:Y:S08]  /*19a0*/  I2F.F64 R24, R24 ;  /* 0x0000001800187312 */ /* 0x000eb00000201c00 */
[----:B--2---:R-:W2:Y:S02]  /*19b0*/  F2I.F64.TRUNC R25, R24 ;  /* 0x0000001800197311 */ /* 0x004ea4000030d100 */
[----:B--2---:R1:W-:Y:S04]  /*19c0*/  STG.E desc[UR12][R22.64+0x400], R25 ;  /* 0x0004001916007986 */ /* 0x0043e8000c10190c */
[----:B0-----:R-:W2:Y:S04]  /*19d0*/  LDG.E R28, desc[UR12][R16.64+0x600] ;  /* 0x0006000c101c7981 */ /* 0x001ea8000c1e1900 */
[----:B------:R-:W2:Y:S01]  /*19e0*/  LDG.E R21, desc[UR12][R20.64+0x600] ;  /* 0x0006000c14157981 */ /* 0x000ea2000c1e1900 */
[----:B------:R-:W-:-:S04]  /*19f0*/  IADD3 R18, PT, PT, R18, 0x8, RZ ;  /* 0x0000000812127810 */ /* 0x000fc80007ffe0ff */
[----:B------:R-:W-:Y:S01]  /*1a00*/  ISETP.NE.AND P0, PT, R18, RZ, PT ;  /* 0x000000ff1200720c */ /* 0x000fe20003f05270 */
[----:B------:R-:W-:Y:S01]  /*1a10*/  UIADD3 UR14, UP0, UPT, UR14, 0x1000, URZ ;  /* 0x000010000e0e7890 */ /* 0x000fe2000ff1e0ff */
[----:B------:R-:W-:-:S03]  /*1a20*/  VIADD R8, R8, 0x400 ;  /* 0x0000040008087836 */ /* 0x000fc60000000000 */
[----:B------:R-:W-:Y:S01]  /*1a30*/  UIADD3.X UR15, UPT, UPT, URZ, UR15, URZ, UP0, !UPT ;  /* 0x0000000fff0f7290 */ /* 0x000fe200087fe4ff */
[----:B--2---:R-:W-:-:S04]  /*1a40*/  IMAD R28, R28, UR16, R21 ;  /* 0x000000101c1c7c24 */ /* 0x004fc8000f8e0215 */
[----:B------:R-:W0:Y:S08]  /*1a50*/  I2F.F64 R26, R28 ;  /* 0x0000001c001a7312 */ /* 0x000e300000201c00 */
[----:B0-----:R-:W0:Y:S02]  /*1a60*/  F2I.F64.TRUNC R27, R26 ;  /* 0x0000001a001b7311 */ /* 0x001e24000030d100 */
[----:B0-----:R1:W-:Y:S01]  /*1a70*/  STG.E desc[UR12][R22.64+0x600], R27 ;  /* 0x0006001b16007986 */ /* 0x0013e2000c10190c */
[----:B------:R-:W-:Y:S05]  /*1a80*/  @P0 BRA `(.L_x_13) ;  /* 0xfffffff800e40947 */ /* 0x000fea000383ffff */
.L_x_12:
[----:B------:R-:W0:Y:S02]  /*1a90*/  LDC R8, c[0x0][0x388] ;  /* 0x0000e200ff087b82 */ /* 0x000e240000000800 */
[----:B0-----:R-:W-:-:S13]  /*1aa0*/  LOP3.LUT P0, R10, R8, 0x7, RZ, 0xc0, !PT ;  /* 0x00000007080a7812 */ /* 0x001fda000780c0ff */
[----:B------:R-:W-:Y:S05]  /*1ab0*/  @!P0 EXIT ;  /* 0x000000000000894d */ /* 0x000fea0003800000 */
[----:B------:R-:W-:Y:S02]  /*1ac0*/  ISETP.GE.U32.AND P0, PT, R10, 0x4, PT ;  /* 0x000000040a00780c */ /* 0x000fe40003f06070 */
[----:B------:R-:W-:-:S04]  /*1ad0*/  LOP3.LUT R20, R8, 0x3, RZ, 0xc0, !PT ;  /* 0x0000000308147812 */ /* 0x000fc800078ec0ff */
[----:B------:R-:W-:-:S07]  /*1ae0*/  ISETP.NE.AND P1, PT, R20, RZ, PT ;  /* 0x000000ff1400720c */ /* 0x000fce0003f25270 */
[----:B------:R-:W-:Y:S06]  /*1af0*/  @!P0 BRA `(.L_x_14) ;  /* 0x0000000000788947 */ /* 0x000fec0003800000 */
[----:B------:R-:W-:Y:S01]  /*1b00*/  LEA R15, R0, R9, 0x7 ;  /* 0x00000009000f7211 */ /* 0x000fe200078e38ff */
[----:B------:R-:W0:Y:S04]  /*1b10*/  LDCU UR4, c[0x0][0x38c] ;  /* 0x00007180ff0477ac */ /* 0x000e280008000800 */
[----:B------:R-:W-:-:S04]  /*1b20*/  IMAD.WIDE R12, R15, 0x4, R6 ;  /* 0x000000040f0c7825 */ /* 0x000fc800078e0206 */
[C---:B------:R-:W-:Y:S01]  /*1b30*/  IMAD.WIDE R10, R15.reuse, 0x4, R4 ;  /* 0x000000040f0a7825 */ /* 0x040fe200078e0204 */
[----:B------:R-:W0:Y:S04]  /*1b40*/  LDG.E R14, desc[UR12][R12.64] ;  /* 0x0000000c0c0e7981 */ /* 0x000e28000c1e1900 */
[----:B------:R-:W0:Y:S02]  /*1b50*/  LDG.E R17, desc[UR12][R10.64] ;  /* 0x0000000c0a117981 */ /* 0x000e24000c1e1900 */
[----:B0-----:R-:W-:Y:S02]  /*1b60*/  IMAD R17, R14, UR4, R17 ;  /* 0x000000040e117c24 */ /* 0x001fe4000f8e0211 */
[----:B------:R-:W-:-:S04]  /*1b70*/  IMAD.WIDE R14, R15, 0x4, R2 ;  /* 0x000000040f0e7825 */ /* 0x000fc800078e0202 */
        /* <DEDUP_REMOVED lines=9> */
[----:B------:R-:W3:Y:S04]  /*1c10*/  LDG.E R22, desc[UR12][R12.64+0x400] ;  /* 0x0004000c0c167981 */ /* 0x000ee8000c1e1900 */
[----:B------:R-:W3:Y:S02]  /*1c20*/  LDG.E R25, desc[UR12][R10.64+0x400] ;  /* 0x0004000c0a197981 */ /* 0x000ee4000c1e1900 */
[----:B---3--:R-:W-:-:S06]  /*1c30*/  IMAD R16, R22, UR4, R25 ;  /* 0x0000000416107c24 */ /* 0x008fcc000f8e0219 */
[----:B------:R-:W1:Y:S08]  /*1c40*/  I2F.F64 R16, R16 ;  /* 0x0000001000107312 */ /* 0x000e700000201c00 */
[----:B-1----:R-:W1:Y:S02]  /*1c50*/  F2I.F64.TRUNC R17, R16 ;  /* 0x0000001000117311 */ /* 0x002e64000030d100 */
[----:B-1----:R2:W-:Y:S04]  /*1c60*/  STG.E desc[UR12][R14.64+0x400], R17 ;  /* 0x000400110e007986 */ /* 0x0025e8000c10190c */
[----:B0-----:R-:W3:Y:S04]  /*1c70*/  LDG.E R21, desc[UR12][R12.64+0x600] ;  /* 0x0006000c0c157981 */ /* 0x001ee8000c1e1900 */
[----:B------:R-:W3:Y:S01]  /*1c80*/  LDG.E R22, desc[UR12][R10.64+0x600] ;  /* 0x0006000c0a167981 */ /* 0x000ee2000c1e1900 */
[----:B------:R-:W-:Y:S01]  /*1c90*/  IADD3 R0, PT, PT, R0, 0x4, RZ ;  /* 0x0000000400007810 */ /* 0x000fe20007ffe0ff */
[----:B---3--:R-:W-:-:S04]  /*1ca0*/  IMAD R21, R21, UR4, R22 ;  /* 0x0000000415157c24 */ /* 0x008fc8000f8e0216 */
[----:B------:R-:W0:Y:S08]  /*1cb0*/  I2F.F64 R18, R21 ;  /* 0x0000001500127312 */ /* 0x000e300000201c00 */
[----:B0-----:R-:W0:Y:S02]  /*1cc0*/  F2I.F64.TRUNC R19, R18 ;  /* 0x0000001200137311 */ /* 0x001e24000030d100 */
[----:B0-----:R2:W-:Y:S02]  /*1cd0*/  STG.E desc[UR12][R14.64+0x600], R19 ;  /* 0x000600130e007986 */ /* 0x0015e4000c10190c */
.L_x_14:
[----:B------:R-:W-:Y:S05]  /*1ce0*/  @!P1 EXIT ;  /* 0x000000000000994d */ /* 0x000fea0003800000 */
[----:B------:R-:W-:Y:S02]  /*1cf0*/  ISETP.NE.AND P0, PT, R20, 0x1, PT ;  /* 0x000000011400780c */ /* 0x000fe40003f05270 */
[----:B------:R-:W-:-:S04]  /*1d00*/  LOP3.LUT R8, R8, 0x1, RZ, 0xc0, !PT ;  /* 0x0000000108087812 */ /* 0x000fc800078ec0ff */
[----:B------:R-:W-:-:S07]  /*1d10*/  ISETP.NE.U32.AND P1, PT, R8, 0x1, PT ;  /* 0x000000010800780c */ /* 0x000fce0003f25070 */
[----:B------:R-:W-:Y:S06]  /*1d20*/  @!P0 BRA `(.L_x_15) ;  /* 0x0000000000488947 */ /* 0x000fec0003800000 */
[----:B--2---:R-:W-:Y:S01]  /*1d30*/  IMAD R19, R0, 0x80, R9 ;  /* 0x0000008000137824 */ /* 0x004fe200078e0209 */
[----:B------:R-:W0:Y:S03]  /*1d40*/  LDCU UR4, c[0x0][0x38c] ;  /* 0x00007180ff0477ac */ /* 0x000e260008000800 */
[----:B------:R-:W-:-:S04]  /*1d50*/  IMAD.WIDE R16, R19, 0x4, R6 ;  /* 0x0000000413107825 */ /* 0x000fc800078e0206 */
[C---:B------:R-:W-:Y:S01]  /*1d60*/  IMAD.WIDE R10, R19.reuse, 0x4, R4 ;  /* 0x00000004130a7825 */ /* 0x040fe200078e0204 */
[----:B------:R-:W0:Y:S04]  /*1d70*/  LDG.E R8, desc[UR12][R16.64] ;  /* 0x0000000c10087981 */ /* 0x000e28000c1e1900 */
[----:B------:R-:W0:Y:S01]  /*1d80*/  LDG.E R13, desc[UR12][R10.64] ;  /* 0x0000000c0a0d7981 */ /* 0x000e22000c1e1900 */
[----:B------:R-:W-:-:S04]  /*1d90*/  IMAD.WIDE R18, R19, 0x4, R2 ;  /* 0x0000000413127825 */ /* 0x000fc800078e0202 */
[----:B0-----:R-:W-:-:S06]  /*1da0*/  IMAD R13, R8, UR4, R13 ;  /* 0x00000004080d7c24 */ /* 0x001fcc000f8e020d */
[----:B------:R-:W0:Y:S08]  /*1db0*/  I2F.F64 R12, R13 ;  /* 0x0000000d000c7312 */ /* 0x000e300000201c00 */
[----:B0-----:R-:W0:Y:S02]  /*1dc0*/  F2I.F64.TRUNC R21, R12 ;  /* 0x0000000c00157311 */ /* 0x001e24000030d100 */
[----:B0-----:R0:W-:Y:S04]  /*1dd0*/  STG.E desc[UR12][R18.64], R21 ;  /* 0x0000001512007986 */ /* 0x0011e8000c10190c */
[----:B------:R-:W2:Y:S04]  /*1de0*/  LDG.E R8, desc[UR12][R16.64+0x200] ;  /* 0x0002000c10087981 */ /* 0x000ea8000c1e1900 */
[----:B------:R-:W2:Y:S01]  /*1df0*/  LDG.E R15, desc[UR12][R10.64+0x200] ;  /* 0x0002000c0a0f7981 */ /* 0x000ea2000c1e1900 */
[----:B------:R-:W-:Y:S01]  /*1e00*/  IADD3 R0, PT, PT, R0, 0x2, RZ ;  /* 0x0000000200007810 */ /* 0x000fe20007ffe0ff */
[----:B--2---:R-:W-:-:S06]  /*1e10*/  IMAD R15, R8, UR4, R15 ;  /* 0x00000004080f7c24 */ /* 0x004fcc000f8e020f */
[----:B------:R-:W1:Y:S08]  /*1e20*/  I2F.F64 R14, R15 ;  /* 0x0000000f000e7312 */ /* 0x000e700000201c00 */
[----:B-1----:R-:W1:Y:S02]  /*1e30*/  F2I.F64.TRUNC R23, R14 ;  /* 0x0000000e00177311 */ /* 0x002e64000030d100 */
[----:B-1----:R0:W-:Y:S02]  /*1e40*/  STG.E desc[UR12][R18.64+0x200], R23 ;  /* 0x0002001712007986 */ /* 0x0021e4000c10190c */
.L_x_15:
[----:B------:R-:W-:Y:S05]  /*1e50*/  @P1 EXIT ;  /* 0x000000000000194d */ /* 0x000fea0003800000 */
[----:B------:R-:W-:Y:S01]  /*1e60*/  LEA R11, R0, R9, 0x7 ;  /* 0x00000009000b7211 */ /* 0x000fe200078e38ff */
[----:B------:R-:W3:Y:S04]  /*1e70*/  LDCU UR4, c[0x0][0x38c] ;  /* 0x00007180ff0477ac */ /* 0x000ee80008000800 */
[----:B------:R-:W-:-:S04]  /*1e80*/  IMAD.WIDE R6, R11, 0x4, R6 ;  /* 0x000000040b067825 */ /* 0x000fc800078e0206 */
[C---:B------:R-:W-:Y:S02]  /*1e90*/  IMAD.WIDE R4, R11.reuse, 0x4, R4 ;  /* 0x000000040b047825 */ /* 0x040fe400078e0204 */
[----:B------:R-:W3:Y:S04]  /*1ea0*/  LDG.E R6, desc[UR12][R6.64] ;  /* 0x0000000c06067981 */ /* 0x000ee8000c1e1900 */
[----:B------:R-:W3:Y:S01]  /*1eb0*/  LDG.E R5, desc[UR12][R4.64] ;  /* 0x0000000c04057981 */ /* 0x000ee2000c1e1900 */
[----:B------:R-:W-:-:S04]  /*1ec0*/  IMAD.WIDE R2, R11, 0x4, R2 ;  /* 0x000000040b027825 */ /* 0x000fc800078e0202 */
[----:B---3--:R-:W-:-:S06]  /*1ed0*/  IMAD R8, R6, UR4, R5 ;  /* 0x0000000406087c24 */ /* 0x008fcc000f8e0205 */
[----:B------:R-:W3:Y:S08]  /*1ee0*/  I2F.F64 R8, R8 ;  /* 0x0000000800087312 */ /* 0x000ef00000201c00 */
[----:B---3--:R-:W3:Y:S02]  /*1ef0*/  F2I.F64.TRUNC R9, R8 ;  /* 0x0000000800097311 */ /* 0x008ee4000030d100 */
[----:B---3--:R-:W-:Y:S01]  /*1f00*/  STG.E desc[UR12][R2.64], R9 ;  /* 0x0000000902007986 */ /* 0x008fe2000c10190c */
[----:B------:R-:W-:Y:S05]  /*1f10*/  EXIT ;  /* 0x000000000000794d */ /* 0x000fea0003800000 */
.L_x_16:
[----:B------:R-:W-:-:S00]  /*1f20*/  BRA `(.L_x_16) ;  /* 0xfffffffc00fc7947 */ /* 0x000fc0000383ffff */
[----:B------:R-:W-:-:S00]  /*1f30*/  NOP ;  /* 0x0000000000007918 */ /* 0x000fc00000000000 */
        /* <DEDUP_REMOVED lines=12> */
.L_x_35:


//--------------------- .text._ZN3cub18CUB_300001_SM_10006detail9transform16transform_kernelINS2_10policy_hubILb1EN4cuda3std3__45tupleIJN6thrust24THRUST_300001_SM_1000_NS6detail15normal_iteratorINSA_10device_ptrIiEEEESF_EEEE10policy1000Ei5saxpySF_JPiSK_EEEvT0_iT1_T2_DpNS2_10kernel_argIT3_EE --------------------------
	.section	.text._ZN3cub18CUB_300001_SM_10006detail9transform16transform_kernelINS2_10policy_hubILb1EN4cuda3std3__45tupleIJN6thrust24THRUST_300001_SM_1000_NS6detail15normal_iteratorINSA_10device_ptrIiEEEESF_EEEE10policy1000Ei5saxpySF_JPiSK_EEEvT0_iT1_T2_DpNS2_10kernel_argIT3_EE,"ax",@progbits
	.align	128
        .global         _ZN3cub18CUB_300001_SM_10006detail9transform16transform_kernelINS2_10policy_hubILb1EN4cuda3std3__45tupleIJN6thrust24THRUST_300001_SM_1000_NS6detail15normal_iteratorINSA_10device_ptrIiEEEESF_EEEE10policy1000Ei5saxpySF_JPiSK_EEEvT0_iT1_T2_DpNS2_10kernel_argIT3_EE
        .type           _ZN3cub18CUB_300001_SM_10006detail9transform16transform_kernelINS2_10policy_hubILb1EN4cuda3std3__45tupleIJN6thrust24THRUST_300001_SM_1000_NS6detail15normal_iteratorINSA_10device_ptrIiEEEESF_EEEE10policy1000Ei5saxpySF_JPiSK_EEEvT0_iT1_T2_DpNS2_10kernel_argIT3_EE,@function
        .size           _ZN3cub18CUB_300001_SM_10006detail9transform16transform_kernelINS2_10policy_hubILb1EN4cuda3std3__45tupleIJN6thrust24THRUST_300001_SM_1000_NS6detail15normal_iteratorINSA_10device_ptrIiEEEESF_EEEE10policy1000Ei5saxpySF_JPiSK_EEEvT0_iT1_T2_DpNS2_10kernel_argIT3_EE,(.L_x_36 - _ZN3cub18CUB_300001_SM_10006detail9transform16transform_kernelINS2_10policy_hubILb1EN4cuda3std3__45tupleIJN6thrust24THRUST_300001_SM_1000_NS6detail15normal_iteratorINSA_10device_ptrIiEEEESF_EEEE10policy1000Ei5saxpySF_JPiSK_EEEvT0_iT1_T2_DpNS2_10kernel_argIT3_EE)
        .other          _ZN3cub18CUB_300001_SM_10006detail9transform16transform_kernelINS2_10policy_hubILb1EN4cuda3std3__45tupleIJN6thrust24THRUST_300001_SM_1000_NS6detail15normal_iteratorINSA_10device_ptrIiEEEESF_EEEE10policy1000Ei5saxpySF_JPiSK_EEEvT0_iT1_T2_DpNS2_10kernel_argIT3_EE,@"STO_CUDA_ENTRY STV_DEFAULT"
_ZN3cub18CUB_300001_SM_10006detail9transform16transform_kernelINS2_10policy_hubILb1EN4cuda3std3__45tupleIJN6thrust24THRUST_300001_SM_1000_NS6detail15normal_iteratorINSA_10device_ptrIiEEEESF_EEEE10policy1000Ei5saxpySF_JPiSK_EEEvT0_iT1_T2_DpNS2_10kernel_argIT3_EE:
.text._ZN3cub18CUB_300001_SM_10006detail9transform16transform_kernelINS2_10policy_hubILb1EN4cuda3std3__45tupleIJN6thrust24THRUST_300001_SM_1000_NS6detail15normal_iteratorINSA_10device_ptrIiEEEESF_EEEE10policy1000Ei5saxpySF_JPiSK_EEEvT0_iT1_T2_DpNS2_10kernel_argIT3_EE:
[----:B------:R-:W-:Y:S08]  /*0000*/  LDC R1, c[0x0][0x37c] ;  /* 0x0000df00ff017b82 */ /* 0x000ff00000000800 */
[----:B------:R-:W0:Y:S01]  /*0010*/  S2UR UR18, SR_CTAID.X ;  /* 0x00000000001279c3 */ /* 0x000e220000002500 */
[----:B------:R-:W1:Y:S01]  /*0020*/  LDCU.64 UR12, c[0x0][0x380] ;  /* 0x00007000ff0c77ac */ /* 0x000e620008000a00 */
[----:B------:R-:W2:Y:S01]  /*0030*/  S2R R0, SR_TID.X ;  /* 0x0000000000007919 */ /* 0x000ea20000002100 */
[----:B------:R-:W-:Y:S01]  /*0040*/  BSSY.RECONVERGENT B0, `(.L_x_17) ;  /* 0x0000020000007945 */ /* 0x000fe20003800200 */
[----:B-1----:R-:W-:-:S04]  /*0050*/  USHF.L.U32 UR11, UR13, 0x7, URZ ;  /* 0x000000070d0b7899 */ /* 0x002fc800080006ff */
[----:B0-----:R-:W-:-:S04]  /*0060*/  UIMAD UR8, UR11, UR18, URZ ;  /* 0x000000120b0872a4 */ /* 0x001fc8000f8e02ff */
[----:B------:R-:W-:-:S04]  /*0070*/  UIADD3 UR10, UPT, UPT, -UR8, UR12, URZ ;  /* 0x0000000c080a7290 */ /* 0x000fc8000fffe1ff */
[----:B------:R-:W-:Y:S01]  /*0080*/  UISETP.LT.AND UP0, UPT, UR11, UR10, UPT ;  /* 0x0000000a0b00728c */ /* 0x000fe2000bf01270 */
[----:B--2---:R-:W-:-:S03]  /*0090*/  SHF.L.U32 R4, R0, 0x7, RZ ;  /* 0x0000000700047819 */ /* 0x004fc600000006ff */
[----:B------:R-:W-:-:S04]  /*00a0*/  USEL UR12, UR11, UR10, UP0 ;  /* 0x0000000a0b0c7287 */ /* 0x000fc80008000000 */
[----:B------:R-:W-:-:S06]  /*00b0*/  USHF.L.U32 UR4, UR12, 0x2, URZ ;  /* 0x000000020c047899 */ /* 0x000fcc00080006ff */
[----:B------:R-:W-:-:S13]  /*00c0*/  ISETP.GE.AND P0, PT, R4, UR4, PT ;  /* 0x0000000404007c0c */ /* 0x000fda000bf06270 */
[----:B------:R-:W-:Y:S05]  /*00d0*/  @P0 BRA `(.L_x_18) ;  /* 0x0000000000580947 */ /* 0x000fea0003800000 */
[----:B------:R-:W0:Y:S01]  /*00e0*/  LDC.64 R2, c[0x0][0x398] ;  /* 0x0000e600ff027b82 */ /* 0x000e220000000a00 */
[----:B------:R-:W-:Y:S01]  /*00f0*/  MOV R7, UR8 ;  /* 0x0000000800077c02 */ /* 0x000fe20008000f00 */
[----:B------:R-:W-:Y:S01]  /*0100*/  BSSY.RECONVERGENT B1, `(.L_x_19) ;  /* 0x000000a000017945 */ /* 0x000fe20003800200 */
[----:B------:R-:W-:Y:S02]  /*0110*/  IMAD.MOV.U32 R5, RZ, RZ, R4 ;  /* 0x000000ffff057224 */ /* 0x000fe400078e0004 */
[----:B0-----:R-:W-:-:S04]  /*0120*/  IMAD.WIDE.U32 R2, R0, 0x80, R2 ;  /* 0x0000008000027825 */ /* 0x001fc800078e0002 */
[----:B------:R-:W-:-:S07]  /*0130*/  IMAD.WIDE R2, R7, 0x4, R2 ;  /* 0x0000000407027825 */ /* 0x000fce00078e0202 */
.L_x_20:
[----:B------:R-:W-:Y:S01]  /*0140*/  IADD3 R5, PT, PT, R5, 0x4000, RZ ;  /* 0x0000400005057810 */ /* 0x000fe20007ffe0ff */
[----:B------:R0:W-:Y:S03]  /*0150*/  CCTL.E.PF2 [R2] ;  /* 0x000000000200798f */ /* 0x0001e60000800100 */
[----:B------:R-:W-:Y:S02]  /*0160*/  ISETP.GE.AND P0, PT, R5, UR4, PT ;  /* 0x0000000405007c0c */ /* 0x000fe4000bf06270 */
[----:B0-----:R-:W-:-:S04]  /*0170*/  IADD3 R2, P1, PT, R2, 0x4000, RZ ;  /* 0x0000400002027810 */ /* 0x001fc80007f3e0ff */
[----:B------:R-:W-:-:S07]  /*0180*/  IADD3.X R3, PT, PT, RZ, R3, RZ, P1, !PT ;  /* 0x00000003ff037210 */ /* 0x000fce0000ffe4ff */
[----:B------:R-:W-:Y:S05]  /*0190*/  @!P0 BRA `(.L_x_20) ;  /* 0xfffffffc00e88947 */ /* 0x000fea000383ffff */
[----:B------:R-:W-:Y:S05]  /*01a0*/  BSYNC.RECONVERGENT B1 ;  /* 0x0000000000017941 */ /* 0x000fea0003800200 */
.L_x_19:
[----:B------:R-:W0:Y:S02]  /*01b0*/  LDC.64 R2, c[0x0][0x3a8] ;  /* 0x0000ea00ff027b82 */ /* 0x000e240000000a00 */
[----:B0-----:R-:W-:-:S04]  /*01c0*/  IMAD.WIDE.U32 R2, R0, 0x80, R2 ;  /* 0x0000008000027825 */ /* 0x001fc800078e0002 */
[----:B------:R-:W-:-:S07]  /*01d0*/  IMAD.WIDE R2, R7, 0x4, R2 ;  /* 0x0000000407027825 */ /* 0x000fce00078e0202 */
.L_x_21:
[----:B------:R-:W-:Y:S01]  /*01e0*/  VIADD R4, R4, 0x4000 ;  /* 0x0000400004047836 */ /* 0x000fe20000000000 */
[----:B------:R0:W-:Y:S04]  /*01f0*/  CCTL.E.PF2 [R2] ;  /* 0x000000000200798f */ /* 0x0001e80000800100 */
[----:B------:R-:W-:Y:S02]  /*0200*/  ISETP.GE.AND P0, PT, R4, UR4, PT ;  /* 0x0000000404007c0c */ /* 0x000fe4000bf06270 */
[----:B0-----:R-:W-:-:S04]  /*0210*/  IADD3 R2, P1, PT, R2, 0x4000, RZ ;  /* 0x0000400002027810 */ /* 0x001fc80007f3e0ff */
[----:B------:R-:W-:-:S07]  /*0220*/  IADD3.X R3, PT, PT, RZ, R3, RZ, P1, !PT ;  /* 0x00000003ff037210 */ /* 0x000fce0000ffe4ff */
[----:B------:R-:W-:Y:S05]  /*0230*/  @!P0 BRA `(.L_x_21) ;  /* 0xfffffffc00e88947 */ /* 0x000fea000383ffff */
.L_x_18:
[----:B------:R-:W-:Y:S05]  /*0240*/  BSYNC.RECONVERGENT B0 ;  /* 0x0000000000007941 */ /* 0x000fea0003800200 */
.L_x_17:
[----:B------:R-:W0:Y:S01]  /*0250*/  LDCU.128 UR4, c[0x0][0x390] ;  /* 0x00007200ff0477ac */ /* 0x000e220008000c00 */
[----:B------:R-:W-:Y:S01]  /*0260*/  UIMAD.WIDE UR8, UR8, 0x4, URZ ;  /* 0x00000004080878a5 */ /* 0x000fe2000f8e02ff */
[----:B------:R-:W1:Y:S01]  /*0270*/  LDCU.64 UR20, c[0x0][0x358] ;  /* 0x00006b00ff1477ac */ /* 0x000e620008000a00 */
[----:B------:R-:W2:Y:S02]  /*0280*/  LDCU.64 UR14, c[0x0][0x3a8] ;  /* 0x00007500ff0e77ac */ /* 0x000ea40008000a00 */
[----:B0-----:R-:W-:-:S04]  /*0290*/  UIADD3 UR16, UP0, UPT, UR8, UR4, URZ ;  /* 0x0000000408107290 */ /* 0x001fc8000ff1e0ff */
[----:B------:R-:W-:Y:S02]  /*02a0*/  UIADD3.X UR17, UPT, UPT, UR9, UR5, URZ, UP0, !UPT ;  /* 0x0000000509117290 */ /* 0x000fe400087fe4ff */
[----:B------:R-:W-:-:S09]  /*02b0*/  UISETP.GT.AND UP0, UPT, UR11, UR10, UPT ;  /* 0x0000000a0b00728c */ /* 0x000fd2000bf04270 */
[----:B-12---:R-:W-:Y:S05]  /*02c0*/  BRA.U UP0, `(.L_x_22) ;  /* 0x0000000900dc7547 */ /* 0x006fea000b800000 */
[----:B------:R-:W-:-:S06]  /*02d0*/  UISETP.GE.AND UP0, UPT, UR13, 0x1, UPT ;  /* 0x000000010d00788c */ /* 0x000fcc000bf06270 */
[----:B------:R-:W-:-:S13]  /*02e0*/  PLOP3.LUT P0, PT, PT, PT, UP0, 0x80, 0x8 ;  /* 0x000000000008781c */ /* 0x000fda0003f0f008 */
[----:B------:R-:W-:Y:S05]  /*02f0*/  @!P0 EXIT ;  /* 0x000000000000894d */ /* 0x000fea0003800000 */
[----:B------:R-:W-:Y:S01]  /*0300*/  UISETP.GE.U32.AND UP0, UPT, UR13, 0x8, UPT ;  /* 0x000000080d00788c */ /* 0x000fe2000bf06070 */
[----:B------:R-:W-:-:S08]  /*0310*/  HFMA2 R6, -RZ, RZ, 0, 0 ;  /* 0x00000000ff067431 */ /* 0x000fd000000001ff */
[----:B------:R-:W-:Y:S05]  /*0320*/  BRA.U !UP0, `(.L_x_23) ;  /* 0x00000005086c7547 */ /* 0x000fea000b800000 */
[----:B------:R-:W0:Y:S01]  /*0330*/  LDC.64 R2, c[0x0][0x390] ;  /* 0x0000e400ff027b82 */ /* 0x000e220000000a00 */
[----:B------:R-:W-:Y:S01]  /*0340*/  UMOV UR10, UR8 ;  /* 0x00000008000a7c82 */ /* 0x000fe20008000000 */
[----:B------:R-:W-:Y:S01]  /*0350*/  UMOV UR11, UR9 ;  /* 0x00000009000b7c82 */ /* 0x000fe20008000000 */
[----:B------:R-:W-:Y:S02]  /*0360*/  UIADD3 UR9, UP2, UPT, UR10, 0x600, URZ ;  /* 0x000006000a097890 */ /* 0x000fe4000ff5e0ff */
[----:B------:R-:W-:Y:S02]  /*0370*/  ULOP3.LUT UR8, UR13, 0x7ffffff8, URZ, 0xc0, !UPT ;  /* 0x7ffffff80d087892 */ /* 0x000fe4000f8ec0ff */
[----:B------:R-:W-:Y:S01]  /*0380*/  UIADD3 UR12, UP0, UPT, UR9, UR4, URZ ;  /* 0x00000004090c7290 */ /* 0x000fe2000ff1e0ff */
[----:B------:R-:W1:Y:S01]  /*0390*/  LDC.64 R4, c[0x0][0x398] ;  /* 0x0000e600ff047b82 */ /* 0x000e620000000a00 */
[----:B------:R-:W-:Y:S02]  /*03a0*/  UIADD3.X UR4, UPT, UPT, URZ, UR11, URZ, UP2, !UPT ;  /* 0x0000000bff047290 */ /* 0x000fe400097fe4ff */
[----:B------:R-:W-:-:S02]  /*03b0*/  UIADD3 UR6, UP1, UPT, UR9, UR6, URZ ;  /* 0x0000000609067290 */ /* 0x000fc4000ff3e0ff */
[----:B------:R-:W-:Y:S01]  /*03c0*/  UIADD3 UR14, UP2, UPT, UR9, UR14, URZ ;  /* 0x0000000e090e7290 */ /* 0x000fe2000ff5e0ff */
[----:B------:R-:W2:Y:S02]  /*03d0*/  LDCU UR19, c[0x0][0x388] ;  /* 0x00007100ff1377ac */ /* 0x000ea40008000800 */
[----:B------:R-:W3:Y:S01]  /*03e0*/  LDC.64 R6, c[0x0][0x3a8] ;  /* 0x0000ea00ff067b82 */ /* 0x000ee20000000a00 */
[----:B------:R-:W-:Y:S02]  /*03f0*/  UIADD3.X UR7, UPT, UPT, UR4, UR7, URZ, UP1, !UPT ;  /* 0x0000000704077290 */ /* 0x000fe40008ffe4ff */
[----:B------:R-:W-:Y:S02]  /*0400*/  UIADD3.X UR5, UPT, UPT, UR4, UR5, URZ, UP0, !UPT ;  /* 0x0000000504057290 */ /* 0x000fe400087fe4ff */
[----:B------:R-:W-:Y:S01]  /*0410*/  UIADD3.X UR15, UPT, UPT, UR4, UR15, URZ, UP2, !UPT ;  /* 0x0000000f040f7290 */ /* 0x000fe200097fe4ff */
[----:B0-----:R-:W-:Y:S01]  /*0420*/  IMAD.WIDE.U32 R2, R0, 0x4, R2 ;  /* 0x0000000400027825 */ /* 0x001fe200078e0002 */
[----:B------:R-:W-:-:S03]  /*0430*/  UIADD3 UR8, UPT, UPT, -UR8, URZ, URZ ;  /* 0x000000ff08087290 */ /* 0x000fc6000fffe1ff */
[----:B-1----:R-:W-:-:S04]  /*0440*/  IMAD.WIDE.U32 R4, R0, 0x4, R4 ;  /* 0x0000000400047825 */ /* 0x002fc800078e0004 */
[----:B---3--:R-:W-:-:S04]  /*0450*/  IMAD.WIDE.U32 R6, R0, 0x4, R6 ;  /* 0x0000000400067825 */ /* 0x008fc800078e0006 */
[----:B--2---:R-:W-:-:S07]  /*0460*/  VIADD R0, R0, 0x80 ;  /* 0x0000008000007836 */ /* 0x004fce0000000000 */
.L_x_24:
        /* <DEDUP_REMOVED lines=10> */
[----:B------:R-:W-:-:S02]  /*0510*/  MOV R11, UR15 ;  /* 0x0000000f000b7c02 */ /* 0x000fc40008000f00 */
[----:B------:R-:W-:Y:S01]  /*0520*/  IADD3.X R19, PT, PT, R3, UR11, RZ, P0, !PT ;  /* 0x0000000b03137c10 */ /* 0x000fe200087fe4ff */
[----:B------:R-:W-:-:S04]  /*0530*/  IMAD.WIDE R8, R0, 0x4, R8 ;  /* 0x0000000400087825 */ /* 0x000fc800078e0208 */
[----:B------:R-:W-:-:S04]  /*0540*/  IMAD.WIDE R10, R0, 0x4, R10 ;  /* 0x00000004000a7825 */ /* 0x000fc800078e020a */
[----:B--2---:R-:W-:-:S06]  /*0550*/  IMAD R12, R14, UR19, R17 ;  /* 0x000000130e0c7c24 */ /* 0x004fcc000f8e0211 */
[----:B------:R-:W0:Y:S08]  /*0560*/  I2F.F64 R12, R12 ;  /* 0x0000000c000c7312 */ /* 0x000e300000201c00 */
[----:B0-----:R-:W0:Y:S02]  /*0570*/  F2I.F64.TRUNC R21, R12 ;  /* 0x0000000c00157311 */ /* 0x001e24000030d100 */
[----:B0-----:R0:W-:Y:S04]  /*0580*/  STG.E desc[UR20][R18.64], R21 ;  /* 0x0000001512007986 */ /* 0x0011e8000c101914 */
[----:B------:R-:W2:Y:S04]  /*0590*/  LDG.E R14, desc[UR20][R8.64+-0x600] ;  /* 0xfffa0014080e7981 */ /* 0x000ea8000c1e1900 */
[----:B------:R-:W2:Y:S01]  /*05a0*/  LDG.E R13, desc[UR20][R10.64+-0x600] ;  /* 0xfffa00140a0d7981 */ /* 0x000ea2000c1e1900 */
[----:B------:R-:W-:Y:S01]  /*05b0*/  MOV R12, UR12 ;  /* 0x0000000c000c7c02 */ /* 0x000fe20008000f00 */
[----:B--2---:R-:W-:-:S06]  /*05c0*/  IMAD R14, R14, UR19, R13 ;  /* 0x000000130e0e7c24 */ /* 0x004fcc000f8e020d */
[----:B------:R-:W1:Y:S01]  /*05d0*/  I2F.F64 R14, R14 ;  /* 0x0000000e000e7312 */ /* 0x000e620000201c00 */
[----:B------:R-:W-:Y:S02]  /*05e0*/  IMAD.U32 R13, RZ, RZ, UR5 ;  /* 0x00000005ff0d7e24 */ /* 0x000fe4000f8e00ff */
[----:B------:R-:W-:-:S05]  /*05f0*/  IMAD.WIDE R12, R0, 0x4, R12 ;  /* 0x00000004000c7825 */ /* 0x000fca00078e020c */
[----:B-1----:R-:W1:Y:S02]  /*0600*/  F2I.F64.TRUNC R23, R14 ;  /* 0x0000000e00177311 */ /* 0x002e64000030d100 */
[----:B-1----:R1:W-:Y:S04]  /*0610*/  STG.E desc[UR20][R12.64+-0x600], R23 ;  /* 0xfffa00170c007986 */ /* 0x0023e8000c101914 */
[----:B------:R-:W2:Y:S04]  /*0620*/  LDG.E R16, desc[UR20][R8.64+-0x400] ;  /* 0xfffc001408107981 */ /* 0x000ea8000c1e1900 */
[----:B------:R-:W2:Y:S02]  /*0630*/  LDG.E R17, desc[UR20][R10.64+-0x400] ;  /* 0xfffc00140a117981 */ /* 0x000ea4000c1e1900 */
[----:B--2---:R-:W-:-:S06]  /*0640*/  IMAD R16, R16, UR19, R17 ;  /* 0x0000001310107c24 */ /* 0x004fcc000f8e0211 */
[----:B------:R-:W0:Y:S08]  /*0650*/  I2F.F64 R16, R16 ;  /* 0x0000001000107312 */ /* 0x000e300000201c00 */
[----:B0-----:R-:W0:Y:S02]  /*0660*/  F2I.F64.TRUNC R19, R16 ;  /* 0x0000001000137311 */ /* 0x001e24000030d100 */
[----:B0-----:R0:W-:Y:S04]  /*0670*/  STG.E desc[UR20][R12.64+-0x400], R19 ;  /* 0xfffc00130c007986 */ /* 0x0011e8000c101914 */
[----:B------:R-:W2:Y:S04]  /*0680*/  LDG.E R14, desc[UR20][R8.64+-0x200] ;  /* 0xfffe0014080e7981 */ /* 0x000ea8000c1e1900 */
[----:B------:R-:W2:Y:S02]  /*0690*/  LDG.E R15, desc[UR20][R10.64+-0x200] ;  /* 0xfffe00140a0f7981 */ /* 0x000ea4000c1e1900 */
[----:B--2---:R-:W-:-:S06]  /*06a0*/  IMAD R14, R14, UR19, R15 ;  /* 0x000000130e0e7c24 */ /* 0x004fcc000f8e020f */
[----:B------:R-:W2:Y:S08]  /*06b0*/  I2F.F64 R14, R14 ;  /* 0x0000000e000e7312 */ /* 0x000eb00000201c00 */
[----:B--2---:R-:W2:Y:S02]  /*06c0*/  F2I.F64.TRUNC R21, R14 ;  /* 0x0000000e00157311 */ /* 0x004ea4000030d100 */
[----:B--2---:R2:W-:Y:S04]  /*06d0*/  STG.E desc[UR20][R12.64+-0x200], R21 ;  /* 0xfffe00150c007986 */ /* 0x0045e8000c101914 */
[----:B------:R-:W3:Y:S04]  /*06e0*/  LDG.E R18, desc[UR20][R8.64] ;  /* 0x0000001408127981 */ /* 0x000ee8000c1e1900 */
[----:B-1----:R-:W3:Y:S02]  /*06f0*/  LDG.E R23, desc[UR20][R10.64] ;  /* 0x000000140a177981 */ /* 0x002ee4000c1e1900 */
[----:B---3--:R-:W-:-:S04]  /*0700*/  IMAD R18, R18, UR19, R23 ;  /* 0x0000001312127c24 */ /* 0x008fc8000f8e0217 */
[----:B------:R-:W0:Y:S08]  /*0710*/  I2F.F64 R16, R18 ;  /* 0x0000001200107312 */ /* 0x000e300000201c00 */
[----:B0-----:R-:W0:Y:S02]  /*0720*/  F2I.F64.TRUNC R19, R16 ;  /* 0x0000001000137311 */ /* 0x001e24000030d100 */
[----:B0-----:R0:W-:Y:S04]  /*0730*/  STG.E desc[UR20][R12.64], R19 ;  /* 0x000000130c007986 */ /* 0x0011e8000c101914 */
[----:B------:R-:W3:Y:S04]  /*0740*/  LDG.E R20, desc[UR20][R8.64+0x200] ;  /* 0x0002001408147981 */ /* 0x000ee8000c1e1900 */
[----:B------:R-:W3:Y:S02]  /*0750*/  LDG.E R23, desc[UR20][R10.64+0x200] ;  /* 0x000200140a177981 */ /* 0x000ee4000c1e1900 */
[----:B---3--:R-:W-:-:S04]  /*0760*/  IMAD R20, R20, UR19, R23 ;  /* 0x0000001314147c24 */ /* 0x008fc8000f8e0217 */
[----:B------:R-:W2:Y:S08]  /*0770*/  I2F.F64 R14, R20 ;  /* 0x00000014000e7312 */ /* 0x000eb00000201c00 */
[----:B--2---:R-:W1:Y:S02]  /*0780*/  F2I.F64.TRUNC R21, R14 ;  /* 0x0000000e00157311 */ /* 0x004e64000030d100 */
[----:B-1----:R1:W-:Y:S04]  /*0790*/  STG.E desc[UR20][R12.64+0x200], R21 ;  /* 0x000200150c007986 */ /* 0x0023e8000c101914 */
[----:B------:R-:W2:Y:S04]  /*07a0*/  LDG.E R22, desc[UR20][R8.64+0x400] ;  /* 0x0004001408167981 */ /* 0x000ea8000c1e1900 */
[----:B------:R-:W2:Y:S02]  /*07b0*/  LDG.E R23, desc[UR20][R10.64+0x400] ;  /* 0x000400140a177981 */ /* 0x000ea4000c1e1900 */
[----:B--2---:R-:W-:-:S04]  /*07c0*/  IMAD R22, R22, UR19, R23 ;  /* 0x0000001316167c24 */ /* 0x004fc8000f8e0217 */
[----:B------:R-:W2:Y:S08]  /*07d0*/  I2F.F64 R16, R22 ;  /* 0x0000001600107312 */ /* 0x000eb00000201c00 */
[----:B--2---:R-:W2:Y:S02]  /*07e0*/  F2I.F64.TRUNC R17, R16 ;  /* 0x0000001000117311 */ /* 0x004ea4000030d100 */
[----:B--2---:R1:W-:Y:S04]  /*07f0*/  STG.E desc[UR20][R12.64+0x400], R17 ;  /* 0x000400110c007986 */ /* 0x0043e8000c101914 */
[----:B------:R-:W2:Y:S04]  /*0800*/  LDG.E R18, desc[UR20][R8.64+0x600] ;  /* 0x0006001408127981 */ /* 0x000ea8000c1e1900 */
[----:B0-----:R-:W2:Y:S01]  /*0810*/  LDG.E R19, desc[UR20][R10.64+0x600] ;  /* 0x000600140a137981 */ /* 0x001ea2000c1e1900 */
[----:B------:R-:W-:-:S02]  /*0820*/  UIADD3 UR10, UP0, UPT, UR10, 0x1000, URZ ;  /* 0x000010000a0a7890 */ /* 0x000fc4000ff1e0ff */
[----:B------:R-:W-:Y:S02]  /*0830*/  UIADD3 UR8, UPT, UPT, UR8, 0x8, URZ ;  /* 0x0000000808087890 */ /* 0x000fe4000fffe0ff */
[----:B------:R-:W-:Y:S02]  /*0840*/  UIADD3.X UR11, UPT, UPT, URZ, UR11, URZ, UP0, !UPT ;  /* 0x0000000bff0b7290 */ /* 0x000fe400087fe4ff */
[----:B------:R-:W-:Y:S01]  /*0850*/  UISETP.NE.AND UP0, UPT, UR8, URZ, UPT ;  /* 0x000000ff0800728c */ /* 0x000fe2000bf05270 */
[----:B------:R-:W-:Y:S01]  /*0860*/  IADD3 R0, PT, PT, R0, 0x400, RZ ;  /* 0x0000040000007810 */ /* 0x000fe20007ffe0ff */
[----:B--2---:R-:W-:-:S04]  /*0870*/  IMAD R18, R18, UR19, R19 ;  /* 0x0000001312127c24 */ /* 0x004fc8000f8e0213 */
[----:B------:R-:W0:Y:S08]  /*0880*/  I2F.F64 R14, R18 ;  /* 0x00000012000e7312 */ /* 0x000e300000201c00 */
[----:B0-----:R-:W0:Y:S02]  /*0890*/  F2I.F64.TRUNC R15, R14 ;  /* 0x0000000e000f7311 */ /* 0x001e24000030d100 */
[----:B0-----:R1:W-:Y:S01]  /*08a0*/  STG.E desc[UR20][R12.64+0x600], R15 ;  /* 0x0006000f0c007986 */ /* 0x0013e2000c101914 */
[----:B------:R-:W-:Y:S05]  /*08b0*/  BRA.U UP0, `(.L_x_24) ;  /* 0xfffffff900ec7547 */ /* 0x000fea000b83ffff */
[----:B------:R-:W0:Y:S02]  /*08c0*/  LDC R6, c[0x0][0x384] ;  /* 0x0000e100ff067b82 */ /* 0x000e240000000800 */
[----:B0-----:R-:W-:-:S07]  /*08d0*/  LOP3.LUT R6, R6, 0x7ffffff8, RZ, 0xc0, !PT ;  /* 0x7ffffff806067812 */ /* 0x001fce00078ec0ff */
.L_x_23:
[----:B------:R-:W0:Y:S02]  /*08e0*/  LDC R0, c[0x0][0x384] ;  /* 0x0000e100ff007b82 */ /* 0x000e240000000800 */
[----:B0-----:R-:W-:-:S13]  /*08f0*/  LOP3.LUT P0, R3, R0, 0x7, RZ, 0xc0, !PT ;  /* 0x0000000700037812 */ /* 0x001fda000780c0ff */
[----:B------:R-:W-:Y:S05]  /*0900*/  @!P0 EXIT ;  /* 0x000000000000894d */ /* 0x000fea0003800000 */
[----:B------:R-:W0:Y:S01]  /*0910*/  LDCU.64 UR4, c[0x0][0x3a8] ;  /* 0x00007500ff0477ac */ /* 0x000e220008000a00 */
[C---:B------:R-:W-:Y:S01]  /*0920*/  SHF.L.U32 R2, R0.reuse, 0x7, RZ ;  /* 0x0000000700027819 */ /* 0x040fe200000006ff */
[----:B------:R-:W2:Y:S01]  /*0930*/  S2R R7, SR_TID.X ;  /* 0x0000000000077919 */ /* 0x000ea20000002100 */
[----:B------:R-:W-:Y:S01]  /*0940*/  ISETP.GE.U32.AND P0, PT, R3, 0x4, PT ;  /* 0x000000040300780c */ /* 0x000fe20003f06070 */
[----:B------:R-:W3:Y:S01]  /*0950*/  LDCU.64 UR6, c[0x0][0x398] ;  /* 0x00007300ff0677ac */ /* 0x000ee20008000a00 */
[----:B------:R-:W-:Y:S01]  /*0960*/  LOP3.LUT R18, R0, 0x3, RZ, 0xc0, !PT ;  /* 0x0000000300127812 */ /* 0x000fe200078ec0ff */
[----:B------:R-:W-:-:S03]  /*0970*/  IMAD R2, R2, UR18, RZ ;  /* 0x0000001202027c24 */ /* 0x000fc6000f8e02ff */
[----:B------:R-:W-:Y:S01]  /*0980*/  ISETP.NE.AND P1, PT, R18, RZ, PT ;  /* 0x000000ff1200720c */ /* 0x000fe20003f25270 */
[----:B------:R-:W-:-:S03]  /*0990*/  IMAD.WIDE R4, R2, 0x4, RZ ;  /* 0x0000000402047825 */ /* 0x000fc600078e02ff */
[C---:B0-----:R-:W-:Y:S02]  /*09a0*/  IADD3 R2, P2, PT, R4.reuse, UR4, RZ ;  /* 0x0000000404027c10 */ /* 0x041fe4000ff5e0ff */
[----:B---3--:R-:W-:Y:S02]  /*09b0*/  IADD3 R4, P3, PT, R4, UR6, RZ ;  /* 0x0000000604047c10 */ /* 0x008fe4000ff7e0ff */
[C---:B------:R-:W-:Y:S02]  /*09c0*/  IADD3.X R3, PT, PT, R5.reuse, UR5, RZ, P2, !PT ;  /* 0x0000000505037c10 */ /* 0x040fe400097fe4ff */
[----:B------:R-:W-:Y:S01]  /*09d0*/  IADD3.X R5, PT, PT, R5, UR7, RZ, P3, !PT ;  /* 0x0000000705057c10 */ /* 0x000fe20009ffe4ff */
[----:B------:R-:W-:Y:S08]  /*09e0*/  @!P0 BRA `(.L_x_25) ;  /* 0x00000000007c8947 */ /* 0x000ff00003800000 */
[----:B-12---:R-:W-:Y:S01]  /*09f0*/  IMAD R13, R6, 0x80, R7 ;  /* 0x00000080060d7824 */ /* 0x006fe200078e0207 */
[----:B------:R-:W0:Y:S03]  /*0a00*/  LDCU UR4, c[0x0][0x388] ;  /* 0x00007100ff0477ac */ /* 0x000e260008000800 */
[----:B------:R-:W-:-:S04]  /*0a10*/  IMAD.WIDE R10, R13, 0x4, R4 ;  /* 0x000000040d0a7825 */ /* 0x000fc800078e0204 */
[----:B------:R-:W-:Y:S01]  /*0a20*/  IMAD.WIDE R8, R13, 0x4, R2 ;  /* 0x000000040d087825 */ /* 0x000fe200078e0202 */
[----:B------:R-:W0:Y:S04]  /*0a30*/  LDG.E R12, desc[UR20][R10.64] ;  /* 0x000000140a0c7981 */ /* 0x000e28000c1e1900 */
[----:B------:R-:W0:Y:S02]  /*0a40*/  LDG.E R15, desc[UR20][R8.64] ;  /* 0x00000014080f7981 */ /* 0x000e24000c1e1900 */
[----:B0-----:R-:W-:Y:S01]  /*0a50*/  IMAD R15, R12, UR4, R15 ;  /* 0x000000040c0f7c24 */ /* 0x001fe2000f8e020f */
[----:B------:R-:W-:-:S05]  /*0a60*/  MOV R12, 0x4 ;  /* 0x00000004000c7802 */ /* 0x000fca0000000f00 */
[----:B------:R-:W0:Y:S01]  /*0a70*/  I2F.F64 R14, R15 ;  /* 0x0000000f000e7312 */ /* 0x000e220000201c00 */
[----:B------:R-:W-:-:S07]  /*0a80*/  IMAD.WIDE R12, R13, R12, UR16 ;  /* 0x000000100d0c7e25 */ /* 0x000fce000f8e020c */
        /* <DEDUP_REMOVED lines=15> */
[----:B------:R-:W2:Y:S01]  /*0b80*/  LDG.E R23, desc[UR20][R8.64+0x600] ;  /* 0x0006001408177981 */ /* 0x000ea2000c1e1900 */
[----:B------:R-:W-:Y:S01]  /*0b90*/  IADD3 R6, PT, PT, R6, 0x4, RZ ;  /* 0x0000000406067810 */ /* 0x000fe20007ffe0ff */
[----:B--2---:R-:W-:-:S04]  /*0ba0*/  IMAD R20, R20, UR4, R23 ;  /* 0x0000000414147c24 */ /* 0x004fc8000f8e0217 */
[----:B------:R-:W0:Y:S08]  /*0bb0*/  I2F.F64 R16, R20 ;  /* 0x0000001400107312 */ /* 0x000e300000201c00 */
[----:B0-----:R-:W0:Y:S02]  /*0bc0*/  F2I.F64.TRUNC R17, R16 ;  /* 0x0000001000117311 */ /* 0x001e24000030d100 */
[----:B0-----:R3:W-:Y:S02]  /*0bd0*/  STG.E desc[UR20][R12.64+0x600], R17 ;  /* 0x000600110c007986 */ /* 0x0017e4000c101914 */
.L_x_25:
[----:B------:R-:W-:Y:S05]  /*0be0*/  @!P1 EXIT ;  /* 0x000000000000994d */ /* 0x000fea0003800000 */
[----:B------:R-:W-:Y:S02]  /*0bf0*/  ISETP.NE.AND P0, PT, R18, 0x1, PT ;  /* 0x000000011200780c */ /* 0x000fe40003f05270 */
[----:B------:R-:W-:-:S04]  /*0c00*/  LOP3.LUT R0, R0, 0x1, RZ, 0xc0, !PT ;  /* 0x0000000100007812 */ /* 0x000fc800078ec0ff */
[----:B------:R-:W-:-:S07]  /*0c10*/  ISETP.NE.U32.AND P1, PT, R0, 0x1, PT ;  /* 0x000000010000780c */ /* 0x000fce0003f25070 */
[----:B------:R-:W-:Y:S06]  /*0c20*/  @!P0 BRA `(.L_x_26) ;  /* 0x00000000004c8947 */ /* 0x000fec0003800000 */
[----:B-123--:R-:W-:Y:S01]  /*0c30*/  IMAD R17, R6, 0x80, R7 ;  /* 0x0000008006117824 */ /* 0x00efe200078e0207 */
[----:B------:R-:W0:Y:S03]  /*0c40*/  LDCU UR4, c[0x0][0x388] ;  /* 0x00007100ff0477ac */ /* 0x000e260008000800 */
[----:B------:R-:W-:-:S04]  /*0c50*/  IMAD.WIDE R14, R17, 0x4, R4 ;  /* 0x00000004110e7825 */ /* 0x000fc800078e0204 */
[----:B------:R-:W-:Y:S01]  /*0c60*/  IMAD.WIDE R8, R17, 0x4, R2 ;  /* 0x0000000411087825 */ /* 0x000fe200078e0202 */
[----:B------:R-:W0:Y:S04]  /*0c70*/  LDG.E R0, desc[UR20][R14.64] ;  /* 0x000000140e007981 */ /* 0x000e28000c1e1900 */
[----:B------:R-:W0:Y:S01]  /*0c80*/  LDG.E R11, desc[UR20][R8.64] ;  /* 0x00000014080b7981 */ /* 0x000e22000c1e1900 */
[----:B------:R-:W-:-:S05]  /*0c90*/  HFMA2 R16, -RZ, RZ, 0, 2.384185791015625e-07 ;  /* 0x00000004ff107431 */ /* 0x000fca00000001ff */
[----:B------:R-:W-:-:S04]  /*0ca0*/  IMAD.WIDE R16, R17, R16, UR16 ;  /* 0x0000001011107e25 */ /* 0x000fc8000f8e0210 */
        /* <DEDUP_REMOVED lines=11> */
.L_x_26:
[----:B------:R-:W-:Y:S05]  /*0d60*/  @P1 EXIT ;  /* 0x000000000000194d */ /* 0x000fea0003800000 */
[----:B--2---:R-:W-:Y:S01]  /*0d70*/  IMAD R9, R6, 0x80, R7 ;  /* 0x0000008006097824 */ /* 0x004fe200078e0207 */
[----:B------:R-:W2:Y:S03]  /*0d80*/  LDCU UR4, c[0x0][0x388] ;  /* 0x00007100ff0477ac */ /* 0x000ea60008000800 */
[----:B------:R-:W-:-:S04]  /*0d90*/  IMAD.WIDE R4, R9, 0x4, R4 ;  /* 0x0000000409047825 */ /* 0x000fc800078e0204 */
[----:B------:R-:W-:Y:S02]  /*0da0*/  IMAD.WIDE R2, R9, 0x4, R2 ;  /* 0x0000000409027825 */ /* 0x000fe400078e0202 */
[----:B------:R-:W2:Y:S04]  /*0db0*/  LDG.E R4, desc[UR20][R4.64] ;  /* 0x0000001404047981 */ /* 0x000ea8000c1e1900 */
[----:B------:R-:W2:Y:S01]  /*0dc0*/  LDG.E R3, desc[UR20][R2.64] ;  /* 0x0000001402037981 */ /* 0x000ea2000c1e1900 */
[----:B------:R-:W-:-:S05]  /*0dd0*/  MOV R8, 0x4 ;  /* 0x0000000400087802 */ /* 0x000fca0000000f00 */
[----:B------:R-:W-:-:S04]  /*0de0*/  IMAD.WIDE R8, R9, R8, UR16 ;  /* 0x0000001009087e25 */ /* 0x000fc8000f8e0208 */
[----:B--2---:R-:W-:-:S06]  /*0df0*/  IMAD R6, R4, UR4, R3 ;  /* 0x0000000404067c24 */ /* 0x004fcc000f8e0203 */
[----:B------:R-:W2:Y:S08]  /*0e00*/  I2F.F64 R6, R6 ;  /* 0x0000000600067312 */ /* 0x000eb00000201c00 */
[----:B--2---:R-:W2:Y:S02]  /*0e10*/  F2I.F64.TRUNC R7, R6 ;  /* 0x0000000600077311 */ /* 0x004ea4000030d100 */
[----:B--2---:R-:W-:Y:S01]  /*0e20*/  STG.E desc[UR20][R8.64], R7 ;  /* 0x0000000708007986 */ /* 0x004fe2000c101914 */
[----:B------:R-:W-:Y:S05]  /*0e30*/  EXIT ;  /* 0x000000000000794d */ /* 0x000fea0003800000 */
.L_x_22:
[----:B------:R-:W0:Y:S02]  /*0e40*/  LDC R6, c[0x0][0x384] ;  /* 0x0000e100ff067b82 */ /* 0x000e240000000800 */
[----:B0-----:R-:W-:-:S13]  /*0e50*/  ISETP.GE.AND P0, PT, R6, 0x1, PT ;  /* 0x000000010600780c */ /* 0x001fda0003f06270 */
[----:B------:R-:W-:Y:S05]  /*0e60*/  @!P0 EXIT ;  /* 0x000000000000894d */ /* 0x000fea0003800000 */
[----:B------:R-:W0:Y:S01]  /*0e70*/  LDCU.64 UR4, c[0x0][0x398] ;  /* 0x00007300ff0477ac */ /* 0x000e220008000a00 */
[C---:B------:R-:W-:Y:S01]  /*0e80*/  SHF.L.U32 R2, R6.reuse, 0x7, RZ ;  /* 0x0000000706027819 */ /* 0x040fe200000006ff */
[----:B------:R-:W1:Y:S01]  /*0e90*/  S2R R0, SR_TID.X ;  /* 0x0000000000007919 */ /* 0x000e620000002100 */
[----:B------:R-:W-:Y:S01]  /*0ea0*/  HFMA2 R7, -RZ, RZ, 0, 0 ;  /* 0x00000000ff077431 */ /* 0x000fe200000001ff */
[----:B------:R-:W2:Y:S01]  /*0eb0*/  LDCU.64 UR6, c[0x0][0x3a8] ;  /* 0x00007500ff0677ac */ /* 0x000ea20008000a00 */
[----:B------:R-:W-:Y:S01]  /*0ec0*/  LOP3.LUT R8, R6, 0x7, RZ, 0xc0, !PT ;  /* 0x0000000706087812 */ /* 0x000fe200078ec0ff */
[----:B------:R-:W-:-:S04]  /*0ed0*/  IMAD R2, R2, UR18, RZ ;  /* 0x0000001202027c24 */ /* 0x000fc8000f8e02ff */
[----:B------:R-:W-:-:S03]  /*0ee0*/  IMAD.WIDE R4, R2, 0x4, RZ ;  /* 0x0000000402047825 */ /* 0x000fc600078e02ff */
[----:B0-----:R-:W-:-:S04]  /*0ef0*/  IADD3 R2, P0, PT, R4, UR4, RZ ;  /* 0x0000000404027c10 */ /* 0x001fc8000ff1e0ff */
[----:B------:R-:W-:Y:S02]  /*0f00*/  IADD3.X R3, PT, PT, R5, UR5, RZ, P0, !PT ;  /* 0x0000000505037c10 */ /* 0x000fe400087fe4ff */
[----:B------:R-:W-:Y:S02]  /*0f10*/  ISETP.GE.U32.AND P0, PT, R6, 0x8, PT ;  /* 0x000000080600780c */ /* 0x000fe40003f06070 */
[----:B--2---:R-:W-:-:S04]  /*0f20*/  IADD3 R4, P1, PT, R4, UR6, RZ ;  /* 0x0000000604047c10 */ /* 0x004fc8000ff3e0ff */
[----:B------:R-:W-:-:S07]  /*0f30*/  IADD3.X R5, PT, PT, R5, UR7, RZ, P1, !PT ;  /* 0x0000000705057c10 */ /* 0x000fce0008ffe4ff */
[----:B-1----:R-:W-:Y:S05]  /*0f40*/  @!P0 BRA `(.L_x_27) ;  /* 0x0000000400608947 */ /* 0x002fea0003800000 */
[----:B------:R-:W-:Y:S01]  /*0f50*/  LOP3.LUT R7, R6, 0x7ffffff8, RZ, 0xc0, !PT ;  /* 0x7ffffff806077812 */ /* 0x000fe200078ec0ff */
[----:B------:R-:W-:Y:S01]  /*0f60*/  IMAD.MOV.U32 R6, RZ, RZ, RZ ;  /* 0x000000ffff067224 */ /* 0x000fe200078e00ff */
[----:B------:R-:W0:Y:S06]  /*0f70*/  LDCU UR4, c[0x0][0x388] ;  /* 0x00007100ff0477ac */ /* 0x000e2c0008000800 */
.L_x_30:
[----:B------:R-:W-:-:S04]  /*0f80*/  LEA R9, R6, R0, 0x7 ;  /* 0x0000000006097211 */ /* 0x000fc800078e38ff */
[----:B------:R-:W-:-:S13]  /*0f90*/  ISETP.GE.AND P0, PT, R9, UR12, PT ;  /* 0x0000000c09007c0c */ /* 0x000fda000bf06270 */
[C---:B------:R-:W-:Y:S01]  /*0fa0*/  @!P0 IMAD.WIDE.U32 R12, R9.reuse, 0x4, R2 ;  /* 0x00000004090c8825 */ /* 0x040fe200078e0002 */
[----:B-1----:R-:W1:Y:S03]  /*0fb0*/  @!P0 LDC R16, c[0x0][0x388] ;  /* 0x0000e200ff108b82 */ /* 0x002e660000000800 */
[C---:B------:R-:W-:Y:S02]  /*0fc0*/  @!P0 IMAD.WIDE.U32 R14, R9.reuse, 0x4, R4 ;  /* 0x00000004090e8825 */ /* 0x040fe400078e0004 */
[----:B------:R-:W1:Y:S04]  /*0fd0*/  @!P0 LDG.E R12, desc[UR20][R12.64] ;  /* 0x000000140c0c8981 */ /* 0x000e68000c1e1900 */
[----:B------:R-:W1:Y:S01]  /*0fe0*/  @!P0 LDG.E R15, desc[UR20][R14.64] ;  /* 0x000000140e0f8981 */ /* 0x000e62000c1e1900 */
[----:B------:R-:W-:-:S02]  /*0ff0*/  IADD3 R23, PT, PT, R9, 0x80, RZ ;  /* 0x0000008009177810 */ /* 0x000fc40007ffe0ff */
[----:B------:R-:W-:Y:S02]  /*1000*/  MOV R18, 0x4 ;  /* 0x0000000400127802 */ /* 0x000fe40000000f00 */
[C---:B------:R-:W-:Y:S01]  /*1010*/  ISETP.GE.AND P1, PT, R23.reuse, UR12, PT ;  /* 0x0000000c17007c0c */ /* 0x040fe2000bf26270 */
[----:B------:R-:W-:-:S04]  /*1020*/  IMAD.WIDE R10, R23, 0x4, R2 ;  /* 0x00000004170a7825 */ /* 0x000fc800078e0202 */
[----:B------:R-:W-:-:S08]  /*1030*/  @!P0 IMAD.WIDE.U32 R18, R9, R18, UR16 ;  /* 0x0000001009128e25 */ /* 0x000fd0000f8e0012 */
[----:B------:R-:W2:Y:S01]  /*1040*/  @!P1 LDC R20, c[0x0][0x388] ;  /* 0x0000e200ff149b82 */ /* 0x000ea20000000800 */
[----:B-1----:R-:W-:Y:S02]  /*1050*/  @!P0 IMAD R16, R12, R16, R15 ;  /* 0x000000100c108224 */ /* 0x002fe400078e020f */
[----:B------:R-:W-:-:S04]  /*1060*/  IMAD.WIDE R12, R23, 0x4, R4 ;  /* 0x00000004170c7825 */ /* 0x000fc800078e0204 */
[----:B------:R-:W1:Y:S08]  /*1070*/  @!P0 I2F.F64 R16, R16 ;  /* 0x0000001000108312 */ /* 0x000e700000201c00 */
[----:B-1----:R-:W1:Y:S02]  /*1080*/  @!P0 F2I.F64.TRUNC R21, R16 ;  /* 0x0000001000158311 */ /* 0x002e64000030d100 */
[----:B-1----:R1:W-:Y:S04]  /*1090*/  @!P0 STG.E desc[UR20][R18.64], R21 ;  /* 0x0000001512008986 */ /* 0x0023e8000c101914 */
[----:B------:R-:W2:Y:S04]  /*10a0*/  @!P1 LDG.E R14, desc[UR20][R10.64] ;  /* 0x000000140a0e9981 */ /* 0x000ea8000c1e1900 */
[----:B------:R-:W2:Y:S02]  /*10b0*/  @!P1 LDG.E R15, desc[UR20][R12.64] ;  /* 0x000000140c0f9981 */ /* 0x000ea4000c1e1900 */
[----:B--2---:R-:W-:-:S02]  /*10c0*/  @!P1 IMAD R20, R14, R20, R15 ;  /* 0x000000140e149224 */ /* 0x004fc400078e020f */
[----:B------:R-:W-:Y:S02]  /*10d0*/  VIADD R14, R9, 0x100 ;  /* 0x00000100090e7836 */ /* 0x000fe40000000000 */
[----:B------:R-:W2:Y:S03]  /*10e0*/  @!P1 I2F.F64 R16, R20 ;  /* 0x0000001400109312 */ /* 0x000ea60000201c00 */
[----:B------:R-:W-:Y:S01]  /*10f0*/  ISETP.GE.AND P0, PT, R14, UR12, PT ;  /* 0x0000000c0e007c0c */ /* 0x000fe2000bf06270 */
[----:B------:R-:W-:-:S05]  /*1100*/  HFMA2 R14, -RZ, RZ, 0, 2.384185791015625e-07 ;  /* 0x00000004ff0e7431 */ /* 0x000fca00000001ff */
[----:B------:R-:W-:Y:S01]  /*1110*/  IMAD.WIDE R14, R23, R14, UR16 ;  /* 0x00000010170e7e25 */ /* 0x000fe2000f8e020e */
[----:B--2---:R-:W2:Y:S06]  /*1120*/  @!P1 F2I.F64.TRUNC R17, R16 ;  /* 0x0000001000119311 */ /* 0x004eac000030d100 */
[----:B-1----:R-:W1:Y:S01]  /*1130*/  @!P0 LDC R21, c[0x0][0x388] ;  /* 0x0000e200ff158b82 */ /* 0x002e620000000800 */
[----:B--2---:R2:W-:Y:S04]  /*1140*/  @!P1 STG.E desc[UR20][R14.64], R17 ;  /* 0x000000110e009986 */ /* 0x0045e8000c101914 */
[----:B------:R-:W1:Y:S04]  /*1150*/  @!P0 LDG.E R18, desc[UR20][R10.64+0x200] ;  /* 0x000200140a128981 */ /* 0x000e68000c1e1900 */
[----:B------:R-:W1:Y:S01]  /*1160*/  @!P0 LDG.E R19, desc[UR20][R12.64+0x200] ;  /* 0x000200140c138981 */ /* 0x000e62000c1e1900 */
[----:B------:R-:W-:-:S04]  /*1170*/  IADD3 R20, PT, PT, R9, 0x180, RZ ;  /* 0x0000018009147810 */ /* 0x000fc80007ffe0ff */
[----:B------:R-:W-:-:S13]  /*1180*/  ISETP.GE.AND P1, PT, R20, UR12, PT ;  /* 0x0000000c14007c0c */ /* 0x000fda000bf26270 */
[----:B------:R-:W3:Y:S01]  /*1190*/  @!P1 LDC R20, c[0x0][0x388] ;  /* 0x0000e200ff149b82 */ /* 0x000ee20000000800 */
[----:B-1----:R-:W-:-:S06]  /*11a0*/  @!P0 IMAD R18, R18, R21, R19 ;  /* 0x0000001512128224 */ /* 0x002fcc00078e0213 */
[----:B------:R-:W1:Y:S08]  /*11b0*/  @!P0 I2F.F64 R18, R18 ;  /* 0x0000001200128312 */ /* 0x000e700000201c00 */
[----:B-1----:R-:W1:Y:S02]  /*11c0*/  @!P0 F2I.F64.TRUNC R19, R18 ;  /* 0x0000001200138311 */ /* 0x002e64000030d100 */
[----:B-1----:R1:W-:Y:S04]  /*11d0*/  @!P0 STG.E desc[UR20][R14.64+0x200], R19 ;  /* 0x000200130e008986 */ /* 0x0023e8000c101914 */
[----:B------:R-:W3:Y:S04]  /*11e0*/  @!P1 LDG.E R16, desc[UR20][R10.64+0x400] ;  /* 0x000400140a109981 */ /* 0x000ee8000c1e1900 */
[----:B--2---:R-:W3:Y:S02]  /*11f0*/  @!P1 LDG.E R17, desc[UR20][R12.64+0x400] ;  /* 0x000400140c119981 */ /* 0x004ee4000c1e1900 */
[----:B---3--:R-:W-:Y:S01]  /*1200*/  @!P1 IMAD R16, R16, R20, R17 ;  /* 0x0000001410109224 */ /* 0x008fe200078e0211 */
[----:B------:R-:W-:-:S04]  /*1210*/  IADD3 R20, PT, PT, R9, 0x200, RZ ;  /* 0x0000020009147810 */ /* 0x000fc80007ffe0ff */
[----:B------:R-:W-:Y:S01]  /*1220*/  ISETP.GE.AND P0, PT, R20, UR12, PT ;  /* 0x0000000c14007c0c */ /* 0x000fe2000bf06270 */
[----:B------:R-:W2:-:S12]  /*1230*/  @!P1 I2F.F64 R16, R16 ;  /* 0x0000001000109312 */ /* 0x000e980000201c00 */
[----:B------:R-:W3:Y:S01]  /*1240*/  @!P0 LDC R20, c[0x0][0x388] ;  /* 0x0000e200ff148b82 */ /* 0x000ee20000000800 */
[----:B--2---:R-:W2:Y:S02]  /*1250*/  @!P1 F2I.F64.TRUNC R17, R16 ;  /* 0x0000001000119311 */ /* 0x004ea4000030d100 */
[----:B--2---:R2:W-:Y:S04]  /*1260*/  @!P1 STG.E desc[UR20][R14.64+0x400], R17 ;  /* 0x000400110e009986 */ /* 0x0045e8000c101914 */
[----:B------:R-:W3:Y:S04]  /*1270*/  @!P0 LDG.E R18, desc[UR20][R10.64+0x600] ;  /* 0x000600140a128981 */ /* 0x000ee8000c1e1900 */
[----:B-1----:R-:W3:Y:S02]  /*1280*/  @!P0 LDG.E R19, desc[UR20][R12.64+0x600] ;  /* 0x000600140c138981 */ /* 0x002ee4000c1e1900 */
[----:B---3--:R-:W-:-:S02]  /*1290*/  @!P0 IMAD R18, R18, R20, R19 ;  /* 0x0000001412128224 */ /* 0x008fc400078e0213 */
[----:B------:R-:W-:-:S04]  /*12a0*/  VIADD R20, R9, 0x280 ;  /* 0x0000028009147836 */ /* 0x000fc80000000000 */
[----:B------:R-:W1:Y:S01]  /*12b0*/  @!P0 I2F.F64 R18, R18 ;  /* 0x0000001200128312 */ /* 0x000e620000201c00 */
[----:B------:R-:W-:-:S13]  /*12c0*/  ISETP.GE.AND P1, PT, R20, UR12, PT ;  /* 0x0000000c14007c0c */ /* 0x000fda000bf26270 */
[----:B------:R-:W3:Y:S01]  /*12d0*/  @!P1 LDC R20, c[0x0][0x388] ;  /* 0x0000e200ff149b82 */ /* 0x000ee20000000800 */
        /* <DEDUP_REMOVED lines=12> */
[----:B-1----:R-:W3:Y:S01]  /*13a0*/  @!P0 LDG.E R19, desc[UR20][R12.64+0xa00] ;  /* 0x000a00140c138981 */ /* 0x002ee2000c1e1900 */
[----:B------:R-:W-:Y:S01]  /*13b0*/  IADD3 R9, PT, PT, R9, 0x380, RZ ;  /* 0x0000038009097810 */ /* 0x000fe20007ffe0ff */
[----:B------:R-:W-:Y:S01]  /*13c0*/  BSSY.RECONVERGENT B0, `(.L_x_28) ;  /* 0x000000f000007945 */ /* 0x000fe20003800200 */
[----:B------:R-:W-:-:S04]  /*13d0*/  IADD3 R6, PT, PT, R6, 0x8, RZ ;  /* 0x0000000806067810 */ /* 0x000fc80007ffe0ff */
[----:B------:R-:W-:Y:S01]  /*13e0*/  ISETP.NE.AND P1, PT, R6, R7, PT ;  /* 0x000000070600720c */ /* 0x000fe20003f25270 */
[----:B---3--:R-:W-:-:S06]  /*13f0*/  @!P0 IMAD R18, R18, R20, R19 ;  /* 0x0000001412128224 */ /* 0x008fcc00078e0213 */
[----:B------:R-:W1:Y:S08]  /*1400*/  @!P0 I2F.F64 R18, R18 ;  /* 0x0000001200128312 */ /* 0x000e700000201c00 */
[----:B-1----:R-:W1:Y:S02]  /*1410*/  @!P0 F2I.F64.TRUNC R19, R18 ;  /* 0x0000001200138311 */ /* 0x002e64000030d100 */
[----:B-1----:R2:W-:Y:S01]  /*1420*/  @!P0 STG.E desc[UR20][R14.64+0xa00], R19 ;  /* 0x000a00130e008986 */ /* 0x0025e2000c101914 */
[----:B------:R-:W-:-:S13]  /*1430*/  ISETP.GE.AND P0, PT, R9, UR12, PT ;  /* 0x0000000c09007c0c */ /* 0x000fda000bf06270 */
[----:B--2---:R-:W-:Y:S05]  /*1440*/  @P0 BRA `(.L_x_29) ;  /* 0x0000000000180947 */ /* 0x004fea0003800000 */
[----:B------:R-:W0:Y:S04]  /*1450*/  LDG.E R10, desc[UR20][R10.64+0xc00] ;  /* 0x000c00140a0a7981 */ /* 0x000e28000c1e1900 */
[----:B------:R-:W0:Y:S02]  /*1460*/  LDG.E R13, desc[UR20][R12.64+0xc00] ;  /* 0x000c00140c0d7981 */ /* 0x000e24000c1e1900 */
[----:B0-----:R-:W-:-:S06]  /*1470*/  IMAD R16, R10, UR4, R13 ;  /* 0x000000040a107c24 */ /* 0x001fcc000f8e020d */
[----:B------:R-:W0:Y:S08]  /*1480*/  I2F.F64 R16, R16 ;  /* 0x0000001000107312 */ /* 0x000e300000201c00 */
[----:B0-----:R-:W0:Y:S02]  /*1490*/  F2I.F64.TRUNC R17, R16 ;  /* 0x0000001000117311 */ /* 0x001e24000030d100 */
[----:B0-----:R1:W-:Y:S02]  /*14a0*/  STG.E desc[UR20][R14.64+0xc00], R17 ;  /* 0x000c00110e007986 */ /* 0x0013e4000c101914 */
.L_x_29:
[----:B0-----:R-:W-:Y:S05]  /*14b0*/  BSYNC.RECONVERGENT B0 ;  /* 0x0000000000007941 */ /* 0x001fea0003800200 */
.L_x_28:
[----:B------:R-:W-:Y:S05]  /*14c0*/  @P1 BRA `(.L_x_30) ;  /* 0xfffffff800ac1947 */ /* 0x000fea000383ffff */
.L_x_27:
[----:B------:R-:W-:-:S13]  /*14d0*/  ISETP.NE.AND P0, PT, R8, RZ, PT ;  /* 0x000000ff0800720c */ /* 0x000fda0003f05270 */
[----:B------:R-:W-:Y:S05]  /*14e0*/  @!P0 EXIT ;  /* 0x000000000000894d */ /* 0x000fea0003800000 */
[----:B------:R-:W0:Y:S01]  /*14f0*/  LDC R6, c[0x0][0x384] ;  /* 0x0000e100ff067b82 */ /* 0x000e220000000800 */
[----:B------:R-:W-:Y:S02]  /*1500*/  ISETP.GE.U32.AND P1, PT, R8, 0x4, PT ;  /* 0x000000040800780c */ /* 0x000fe40003f26070 */
[----:B0-----:R-:W-:-:S04]  /*1510*/  LOP3.LUT R22, R6, 0x3, RZ, 0xc0, !PT ;  /* 0x0000000306167812 */ /* 0x001fc800078ec0ff */
[----:B------:R-:W-:-:S07]  /*1520*/  ISETP.NE.AND P0, PT, R22, RZ, PT ;  /* 0x000000ff1600720c */ /* 0x000fce0003f05270 */
[----:B------:R-:W-:Y:S06]  /*1530*/  @!P1 BRA `(.L_x_31) ;  /* 0x0000000000d49947 */ /* 0x000fec0003800000 */
[----:B------:R-:W-:-:S05]  /*1540*/  IMAD R9, R7, 0x80, R0 ;  /* 0x0000008007097824 */ /* 0x000fca00078e0200 */
[----:B------:R-:W-:-:S13]  /*1550*/  ISETP.GE.AND P1, PT, R9, UR12, PT ;  /* 0x0000000c09007c0c */ /* 0x000fda000bf26270 */
[C---:B------:R-:W-:Y:S01]  /*1560*/  @!P1 IMAD.WIDE R10, R9.reuse, 0x4, R2 ;  /* 0x00000004090a9825 */ /* 0x040fe200078e0202 */
[----:B-1----:R-:W0:Y:S03]  /*1570*/  @!P1 LDC R14, c[0x0][0x388] ;  /* 0x0000e200ff0e9b82 */ /* 0x002e260000000800 */
[C---:B------:R-:W-:Y:S02]  /*1580*/  @!P1 IMAD.WIDE R12, R9.reuse, 0x4, R4 ;  /* 0x00000004090c9825 */ /* 0x040fe400078e0204 */
[----:B------:R-:W0:Y:S04]  /*1590*/  @!P1 LDG.E R10, desc[UR20][R10.64] ;  /* 0x000000140a0a9981 */ /* 0x000e28000c1e1900 */
[----:B------:R1:W0:Y:S01]  /*15a0*/  @!P1 LDG.E R13, desc[UR20][R12.64] ;  /* 0x000000140c0d9981 */ /* 0x000222000c1e1900 */
[----:B------:R-:W-:-:S02]  /*15b0*/  IADD3 R25, PT, PT, R9, 0x80, RZ ;  /* 0x0000008009197810 */ /* 0x000fc40007ffe0ff */
[----:B------:R-:W-:Y:S02]  /*15c0*/  MOV R16, 0x4 ;  /* 0x0000000400107802 */ /* 0x000fe40000000f00 */
[----:B------:R-:W-:-:S03]  /*15d0*/  ISETP.GE.AND P2, PT, R25, UR12, PT ;  /* 0x0000000c19007c0c */ /* 0x000fc6000bf46270 */
[----:B------:R-:W-:-:S10]  /*15e0*/  @!P1 IMAD.WIDE R16, R9, R16, UR16 ;  /* 0x0000001009109e25 */ /* 0x000fd4000f8e0210 */
[C---:B------:R-:W-:Y:S01]  /*15f0*/  @!P2 IMAD.WIDE R18, R25.reuse, 0x4, R2 ;  /* 0x000000041912a825 */ /* 0x040fe200078e0202 */
[----:B-1----:R-:W1:Y:S03]  /*1600*/  @!P2 LDC R12, c[0x0][0x388] ;  /* 0x0000e200ff0cab82 */ /* 0x002e660000000800 */
[----:B------:R-:W-:-:S04]  /*1610*/  @!P2 IMAD.WIDE R20, R25, 0x4, R4 ;  /* 0x000000041914a825 */ /* 0x000fc800078e0204 */
[----:B0-----:R-:W-:-:S06]  /*1620*/  @!P1 IMAD R14, R10, R14, R13 ;  /* 0x0000000e0a0e9224 */ /* 0x001fcc00078e020d */
[----:B------:R-:W0:Y:S08]  /*1630*/  @!P1 I2F.F64 R14, R14 ;  /* 0x0000000e000e9312 */ /* 0x000e300000201c00 */
[----:B0-----:R-:W0:Y:S02]  /*1640*/  @!P1 F2I.F64.TRUNC R23, R14 ;  /* 0x0000000e00179311 */ /* 0x001e24000030d100 */
[----:B0-----:R0:W-:Y:S04]  /*1650*/  @!P1 STG.E desc[UR20][R16.64], R23 ;  /* 0x0000001710009986 */ /* 0x0011e8000c101914 */
[----:B------:R-:W1:Y:S04]  /*1660*/  @!P2 LDG.E R18, desc[UR20][R18.64] ;  /* 0x000000141212a981 */ /* 0x000e68000c1e1900 */
[----:B------:R2:W1:Y:S01]  /*1670*/  @!P2 LDG.E R21, desc[UR20][R20.64] ;  /* 0x000000141415a981 */ /* 0x000462000c1e1900 */
[----:B------:R-:W-:Y:S01]  /*1680*/  IADD3 R11, PT, PT, R9, 0x100, RZ ;  /* 0x00000100090b7810 */ /* 0x000fe20007ffe0ff */
[----:B------:R-:W-:-:S03]  /*1690*/  IMAD.MOV.U32 R14, RZ, RZ, 0x4 ;  /* 0x00000004ff0e7424 */ /* 0x000fc600078e00ff */
[----:B------:R-:W-:Y:S01]  /*16a0*/  ISETP.GE.AND P1, PT, R11, UR12, PT ;  /* 0x0000000c0b007c0c */ /* 0x000fe2000bf26270 */
[----:B------:R-:W-:-:S12]  /*16b0*/  @!P2 IMAD.WIDE R14, R25, R14, UR16 ;  /* 0x00000010190eae25 */ /* 0x000fd8000f8e020e */
[C---:B0-----:R-:W-:Y:S01]  /*16c0*/  @!P1 IMAD.WIDE R16, R11.reuse, 0x4, R2 ;  /* 0x000000040b109825 */ /* 0x041fe200078e0202 */
[----:B--2---:R-:W0:Y:S03]  /*16d0*/  @!P1 LDC R20, c[0x0][0x388] ;  /* 0x0000e200ff149b82 */ /* 0x004e260000000800 */
[----:B-1----:R-:W-:Y:S02]  /*16e0*/  @!P2 IMAD R12, R18, R12, R21 ;  /* 0x0000000c120ca224 */ /* 0x002fe400078e0215 */
[----:B------:R-:W-:-:S04]  /*16f0*/  @!P1 IMAD.WIDE R18, R11, 0x4, R4 ;  /* 0x000000040b129825 */ /* 0x000fc800078e0204 */
[----:B------:R-:W1:Y:S08]  /*1700*/  @!P2 I2F.F64 R12, R12 ;  /* 0x0000000c000ca312 */ /* 0x000e700000201c00 */
[----:B-1----:R-:W1:Y:S02]  /*1710*/  @!P2 F2I.F64.TRUNC R13, R12 ;  /* 0x0000000c000da311 */ /* 0x002e64000030d100 */
[----:B-1----:R1:W-:Y:S04]  /*1720*/  @!P2 STG.E desc[UR20][R14.64], R13 ;  /* 0x0000000d0e00a986 */ /* 0x0023e8000c101914 */
[----:B------:R-:W0:Y:S04]  /*1730*/  @!P1 LDG.E R16, desc[UR20][R16.64] ;  /* 0x0000001410109981 */ /* 0x000e28000c1e1900 */
[----:B------:R-:W0:Y:S01]  /*1740*/  @!P1 LDG.E R19, desc[UR20][R18.64] ;  /* 0x0000001412139981 */ /* 0x000e22000c1e1900 */
[----:B------:R-:W-:Y:S01]  /*1750*/  IADD3 R23, PT, PT, R9, 0x180, RZ ;  /* 0x0000018009177810 */ /* 0x000fe20007ffe0ff */
[----:B------:R-:W-:-:S03]  /*1760*/  HFMA2 R8, -RZ, RZ, 0, 2.384185791015625e-07 ;  /* 0x00000004ff087431 */ /* 0x000fc600000001ff */
[----:B------:R-:W-:Y:S02]  /*1770*/  ISETP.GE.AND P2, PT, R23, UR12, PT ;  /* 0x0000000c17007c0c */ /* 0x000fe4000bf46270 */
[----:B------:R-:W-:-:S11]  /*1780*/  @!P1 IMAD.WIDE R8, R11, R8, UR16 ;  /* 0x000000100b089e25 */ /* 0x000fd6000f8e0208 */
        /* <DEDUP_REMOVED lines=8> */
[----:B------:R-:W1:Y:S01]  /*1810*/  @!P2 LDG.E R13, desc[UR20][R12.64] ;  /* 0x000000140c0da981 */ /* 0x000e62000c1e1900 */
[----:B------:R-:W-:Y:S01]  /*1820*/  MOV R16, 0x4 ;  /* 0x0000000400107802 */ /* 0x000fe20000000f00 */
[----:B------:R-:W-:-:S04]  /*1830*/  VIADD R7, R7, 0x4 ;  /* 0x0000000407077836 */ /* 0x000fc80000000000 */
[----:B------:R-:W-:-:S04]  /*1840*/  @!P2 IMAD.WIDE R16, R23, R16, UR16 ;  /* 0x000000101710ae25 */ /* 0x000fc8000f8e0210 */
[----:B-1----:R-:W-:-:S06]  /*1850*/  @!P2 IMAD R14, R10, R14, R13 ;  /* 0x0000000e0a0ea224 */ /* 0x002fcc00078e020d */
[----:B------:R-:W1:Y:S08]  /*1860*/  @!P2 I2F.F64 R14, R14 ;  /* 0x0000000e000ea312 */ /* 0x000e700000201c00 */
[----:B-1----:R-:W1:Y:S02]  /*1870*/  @!P2 F2I.F64.TRUNC R15, R14 ;  /* 0x0000000e000fa311 */ /* 0x002e64000030d100 */
[----:B-1----:R0:W-:Y:S02]  /*1880*/  @!P2 STG.E desc[UR20][R16.64], R15 ;  /* 0x0000000f1000a986 */ /* 0x0021e4000c101914 */
.L_x_31:
[----:B------:R-:W-:Y:S05]  /*1890*/  @!P0 EXIT ;  /* 0x000000000000894d */ /* 0x000fea0003800000 */
[----:B------:R-:W-:Y:S02]  /*18a0*/  ISETP.NE.AND P0, PT, R22, 0x1, PT ;  /* 0x000000011600780c */ /* 0x000fe40003f05270 */
[----:B------:R-:W-:-:S04]  /*18b0*/  LOP3.LUT R6, R6, 0x1, RZ, 0xc0, !PT ;  /* 0x0000000106067812 */ /* 0x000fc800078ec0ff */
[----:B------:R-:W-:-:S07]  /*18c0*/  ISETP.NE.U32.AND P2, PT, R6, 0x1, PT ;  /* 0x000000010600780c */ /* 0x000fce0003f45070 */
[----:B------:R-:W-:Y:S06]  /*18d0*/  @!P0 BRA `(.L_x_32) ;  /* 0x00000000006c8947 */ /* 0x000fec0003800000 */
[----:B01----:R-:W-:-:S04]  /*18e0*/  LEA R15, R7, R0, 0x7 ;  /* 0x00000000070f7211 */ /* 0x003fc800078e38ff */
[----:B------:R-:W-:-:S13]  /*18f0*/  ISETP.GE.AND P0, PT, R15, UR12, PT ;  /* 0x0000000c0f007c0c */ /* 0x000fda000bf06270 */
[C---:B------:R-:W-:Y:S01]  /*1900*/  @!P0 IMAD.WIDE R8, R15.reuse, 0x4, R2 ;  /* 0x000000040f088825 */ /* 0x040fe200078e0202 */
[----:B------:R-:W0:Y:S03]  /*1910*/  @!P0 LDC R12, c[0x0][0x388] ;  /* 0x0000e200ff0c8b82 */ /* 0x000e260000000800 */
[C---:B------:R-:W-:Y:S02]  /*1920*/  @!P0 IMAD.WIDE R10, R15.reuse, 0x4, R4 ;  /* 0x000000040f0a8825 */ /* 0x040fe400078e0204 */
[----:B------:R-:W0:Y:S04]  /*1930*/  @!P0 LDG.E R8, desc[UR20][R8.64] ;  /* 0x0000001408088981 */ /* 0x000e28000c1e1900 */
[----:B------:R1:W0:Y:S01]  /*1940*/  @!P0 LDG.E R11, desc[UR20][R10.64] ;  /* 0x000000140a0b8981 */ /* 0x000222000c1e1900 */
[----:B------:R-:W-:Y:S01]  /*1950*/  IADD3 R21, PT, PT, R15, 0x80, RZ ;  /* 0x000000800f157810 */ /* 0x000fe20007ffe0ff */
[----:B------:R-:W-:-:S03]  /*1960*/  HFMA2 R14, -RZ, RZ, 0, 2.384185791015625e-07 ;  /* 0x00000004ff0e7431 */ /* 0x000fc600000001ff */
[----:B------:R-:W-:Y:S02]  /*1970*/  ISETP.GE.AND P1, PT, R21, UR12, PT ;  /* 0x0000000c15007c0c */ /* 0x000fe4000bf26270 */
[----:B------:R-:W-:-:S11]  /*1980*/  @!P0 IMAD.WIDE R14, R15, R14, UR16 ;  /* 0x000000100f0e8e25 */ /* 0x000fd6000f8e020e */
[C---:B------:R-:W-:Y:S01]  /*1990*/  @!P1 IMAD.WIDE R16, R21.reuse, 0x4, R2 ;  /* 0x0000000415109825 */ /* 0x040fe200078e0202 */
[----:B-1----:R-:W1:Y:S03]  /*19a0*/  @!P1 LDC R10, c[0x0][0x388] ;  /* 0x0000e200ff0a9b82 */ /* 0x002e660000000800 */
[----:B0-----:R-:W-:Y:S02]  /*19b0*/  @!P0 IMAD R12, R8, R12, R11 ;  /* 0x0000000c080c8224 */ /* 0x001fe400078e020b */
[----:B------:R-:W-:-:S04]  /*19c0*/  @!P1 IMAD.WIDE R8, R21, 0x4, R4 ;  /* 0x0000000415089825 */ /* 0x000fc800078e0204 */
[----:B------:R-:W0:Y:S08]  /*19d0*/  @!P0 I2F.F64 R12, R12 ;  /* 0x0000000c000c8312 */ /* 0x000e300000201c00 */
[----:B0-----:R-:W0:Y:S02]  /*19e0*/  @!P0 F2I.F64.TRUNC R19, R12 ;  /* 0x0000000c00138311 */ /* 0x001e24000030d100 */
[----:B0-----:R2:W-:Y:S04]  /*19f0*/  @!P0 STG.E desc[UR20][R14.64], R19 ;  /* 0x000000130e008986 */ /* 0x0015e8000c101914 */
[----:B------:R-:W1:Y:S04]  /*1a00*/  @!P1 LDG.E R16, desc[UR20][R16.64] ;  /* 0x0000001410109981 */ /* 0x000e68000c1e1900 */
[----:B------:R-:W1:Y:S01]  /*1a10*/  @!P1 LDG.E R9, desc[UR20][R8.64] ;  /* 0x0000001408099981 */ /* 0x000e62000c1e1900 */
[----:B------:R-:W-:Y:S01]  /*1a20*/  IMAD.MOV.U32 R12, RZ, RZ, 0x4 ;  /* 0x00000004ff0c7424 */ /* 0x000fe200078e00ff */
[----:B------:R-:W-:-:S03]  /*1a30*/  IADD3 R7, PT, PT, R7, 0x2, RZ ;  /* 0x0000000207077810 */ /* 0x000fc60007ffe0ff */
[----:B------:R-:W-:-:S04]  /*1a40*/  @!P1 IMAD.WIDE R12, R21, R12, UR16 ;  /* 0x00000010150c9e25 */ /* 0x000fc8000f8e020c */
[----:B-1----:R-:W-:-:S06]  /*1a50*/  @!P1 IMAD R10, R16, R10, R9 ;  /* 0x0000000a100a9224 */ /* 0x002fcc00078e0209 */
[----:B------:R-:W0:Y:S08]  /*1a60*/  @!P1 I2F.F64 R10, R10 ;  /* 0x0000000a000a9312 */ /* 0x000e300000201c00 */
[----:B0-----:R-:W0:Y:S02]  /*1a70*/  @!P1 F2I.F64.TRUNC R11, R10 ;  /* 0x0000000a000b9311 */ /* 0x001e24000030d100 */
[----:B0-----:R2:W-:Y:S02]  /*1a80*/  @!P1 STG.E desc[UR20][R12.64], R11 ;  /* 0x0000000b0c009986 */ /* 0x0015e4000c101914 */
.L_x_32:
[----:B------:R-:W-:Y:S05]  /*1a90*/  @P2 EXIT ;  /* 0x000000000000294d */ /* 0x000fea0003800000 */
[----:B0-----:R-:W-:-:S04]  /*1aa0*/  LEA R9, R7, R0, 0x7 ;  /* 0x0000000007097211 */ /* 0x001fc800078e38ff */
[----:B------:R-:W-:-:S13]  /*1ab0*/  ISETP.GE.AND P0, PT, R9, UR12, PT ;  /* 0x0000000c09007c0c */ /* 0x000fda000bf06270 */
[----:B------:R-:W-:Y:S05]  /*1ac0*/  @P0 EXIT ;  /* 0x000000000000094d */ /* 0x000fea0003800000 */
[C---:B------:R-:W-:Y:S01]  /*1ad0*/  IMAD.WIDE R2, R9.reuse, 0x4, R2 ;  /* 0x0000000409027825 */ /* 0x040fe200078e0202 */
[----:B------:R-:W0:Y:S03]  /*1ae0*/  LDCU UR4, c[0x0][0x388] ;  /* 0x00007100ff0477ac */ /* 0x000e260008000800 */
[----:B------:R-:W-:Y:S02]  /*1af0*/  IMAD.WIDE R4, R9, 0x4, R4 ;  /* 0x0000000409047825 */ /* 0x000fe400078e0204 */
[----:B------:R-:W0:Y:S04]  /*1b00*/  LDG.E R2, desc[UR20][R2.64] ;  /* 0x0000001402027981 */ /* 0x000e28000c1e1900 */
[----:B------:R-:W0:Y:S01]  /*1b10*/  LDG.E R5, desc[UR20][R4.64] ;  /* 0x0000001404057981 */ /* 0x000e22000c1e1900 */
[----:B------:R-:W-:-:S05]  /*1b20*/  MOV R8, 0x4 ;  /* 0x0000000400087802 */ /* 0x000fca0000000f00 */
[----:B------:R-:W-:-:S04]  /*1b30*/  IMAD.WIDE R8, R9, R8, UR16 ;  /* 0x0000001009087e25 */ /* 0x000fc8000f8e0208 */
[----:B0-----:R-:W-:-:S06]  /*1b40*/  IMAD R6, R2, UR4, R5 ;  /* 0x0000000402067c24 */ /* 0x001fcc000f8e0205 */
[----:B------:R-:W0:Y:S08]  /*1b50*/  I2F.F64 R6, R6 ;  /* 0x0000000600067312 */ /* 0x000e300000201c00 */
[----:B0-----:R-:W0:Y:S02]  /*1b60*/  F2I.F64.TRUNC R7, R6 ;  /* 0x0000000600077311 */ /* 0x001e24000030d100 */
[----:B0-----:R-:W-:Y:S01]  /*1b70*/  STG.E desc[UR20][R8.64], R7 ;  /* 0x0000000708007986 */ /* 0x001fe2000c101914 */
[----:B------:R-:W-:Y:S05]  /*1b80*/  EXIT ;  /* 0x000000000000794d */ /* 0x000fea0003800000 */
.L_x_33:
        /* <DEDUP_REMOVED lines=15> */
.L_x_36:


//--------------------- .text._ZN3cub18CUB_300001_SM_10006detail11EmptyKernelIvEEvv --------------------------
	.section	.text._ZN3cub18CUB_300001_SM_10006detail11EmptyKernelIvEEvv,"ax",@progbits
	.align	128
        .global         _ZN3cub18CUB_300001_SM_10006detail11EmptyKernelIvEEvv
        .type           _ZN3cub18CUB_300001_SM_10006detail11EmptyKernelIvEEvv,@function
        .size           _ZN3cub18CUB_300001_SM_10006detail11EmptyKernelIvEEvv,(.L_x_37 - _ZN3cub18CUB_300001_SM_10006detail11EmptyKernelIvEEvv)
        .other          _ZN3cub18CUB_300001_SM_10006detail11EmptyKernelIvEEvv,@"STO_CUDA_ENTRY STV_DEFAULT"
_ZN3cub18CUB_300001_SM_10006detail11EmptyKernelIvEEvv:
.text._ZN3cub18CUB_300001_SM_10006detail11EmptyKernelIvEEvv:
[----:B------:R-:W-:Y:S01]  /*0000*/  LDC R1, c[0x0][0x37c] ;  /* 0x0000df00ff017b82 */ /* 0x000fe20000000800 */
[----:B------:R-:W-:Y:S05]  /*0010*/  EXIT ;  /* 0x000000000000794d */ /* 0x000fea0003800000 */
.L_x_34:
        /* <DEDUP_REMOVED lines=14> */
.L_x_37:


//--------------------- .nv.shared.reserved.0     --------------------------
	.section	.nv.shared.reserved.0,"aw",@nobits
	.weak		__nv_reservedSMEM_offset_0_alias
	.size		__nv_reservedSMEM_offset_0_alias, 0, 64
	.other		__nv_reservedSMEM_offset_0_alias,@"STO_CUDA_RESERVED_SHARED STV_DEFAULT"
__nv_reservedSMEM_offset_0_alias:
	.zero		0
	.zero		64


//--------------------- .nv.global                --------------------------
	.section	.nv.global,"aw",@nobits
.nv.global:
	.type		_ZN30_INTERNAL_0541ffad_4_k_cu_main6thrust24THRUST_300001_SM_1000_NS3seqE,@object
	.size		_ZN30_INTERNAL_0541ffad_4_k_cu_main6thrust24THRUST_300001_SM_1000_NS3seqE,(_ZN30_INTERNAL_0541ffad_4_k_cu_main4cuda3std3__48in_placeE - _ZN30_INTERNAL_0541ffad_4_k_cu_main6thrust24THRUST_300001_SM_1000_NS3seqE)
_ZN30_INTERNAL_0541ffad_4_k_cu_main6thrust24THRUST_300001_SM_1000_NS3seqE:
	.zero		1
	.type		_ZN30_INTERNAL_0541ffad_4_k_cu_main4cuda3std3__48in_placeE,@object
	.size		_ZN30_INTERNAL_0541ffad_4_k_cu_main4cuda3std3__48in_placeE,(_ZN30_INTERNAL_0541ffad_4_k_cu_main4cuda3std6ranges3__45__cpo4sizeE - _ZN30_INTERNAL_0541ffad_4_k_cu_main4cuda3std3__48in_placeE)
_ZN30_INTERNAL_0541ffad_4_k_cu_main4cuda3std3__48in_placeE:
	.zero		1
	.type		_ZN30_INTERNAL_0541ffad_4_k_cu_main4cuda3std6ranges3__45__cpo4sizeE,@object
	.size		_ZN30_INTERNAL_0541ffad_4_k_cu_main4cuda3std6ranges3__45__cpo4sizeE,(_ZN30_INTERNAL_0541ffad_4_k_cu_main6thrust24THRUST_300001_SM_1000_NS12placeholders2_3E - _ZN30_INTERNAL_0541ffad_4_k_cu_main4cuda3std6ranges3__45__cpo4sizeE)
_ZN30_INTERNAL_0541ffad_4_k_cu_main4cuda3std6ranges3__45__cpo4sizeE:
	.zero		1
	.type		_ZN30_INTERNAL_0541ffad_4_k_cu_main6thrust24THRUST_300001_SM_1000_NS12placeholders2_3E,@object
	.size		_ZN30_INTERNAL_0541ffad_4_k_cu_main6thrust24THRUST_300001_SM_1000_NS12placeholders2_3E,(_ZN30_INTERNAL_0541ffad_4_k_cu_main4cuda3std3__45__cpo6cbeginE - _ZN30_INTERNAL_0541ffad_4_k_cu_main6thrust24THRUST_300001_SM_1000_NS12placeholders2_3E)
_ZN30_INTERNAL_0541ffad_4_k_cu_main6thrust24THRUST_300001_SM_1000_NS12placeholders2_3E:
	.zero		1
	.type		_ZN30_INTERNAL_0541ffad_4_k_cu_main4cuda3std3__45__cpo6cbeginE,@object
	.size		_ZN30_INTERNAL_0541ffad_4_k_cu_main4cuda3std3__45__cpo6cbeginE,(_ZN30_INTERNAL_0541ffad_4_k_cu_main4cuda3std6ranges3__45__cpo6cbeginE - _ZN30_INTERNAL_0541ffad_4_k_cu_main4cuda3std3__45__cpo6cbeginE)
_ZN30_INTERNAL_0541ffad_4_k_cu_main4cuda3std3__45__cpo6cbeginE:
	.zero		1
	.type		_ZN30_INTERNAL_0541ffad_4_k_cu_main4cuda3std6ranges3__45__cpo6cbeginE,@object
	.size		_ZN30_INTERNAL_0541ffad_4_k_cu_main4cuda3std6ranges3__45__cpo6cbeginE,(_ZN30_INTERNAL_0541ffad_4_k_cu_main6thrust24THRUST_300001_SM_1000_NS12placeholders2_7E - _ZN30_INTERNAL_0541ffad_4_k_cu_main4cuda3std6ranges3__45__cpo6cbeginE)
_ZN30_INTERNAL_0541ffad_4_k_cu_main4cuda3std6ranges3__45__cpo6cbeginE:
	.zero		1
	.type		_ZN30_INTERNAL_0541ffad_4_k_cu_main6thrust24THRUST_300001_SM_1000_NS12placeholders2_7E,@object
	.size		_ZN30_INTERNAL_0541ffad_4_k_cu_main6thrust24THRUST_300001_SM_1000_NS12placeholders2_7E,(_ZN30_INTERNAL_0541ffad_4_k_cu_main4cuda3std3__45__cpo7crbeginE - _ZN30_INTERNAL_0541ffad_4_k_cu_main6thrust24THRUST_300001_SM_1000_NS12placeholders2_7E)
_ZN30_INTERNAL_0541ffad_4_k_cu_main6thrust24THRUST_300001_SM_1000_NS12placeholders2_7E:
	.zero		1
	.type		_ZN30_INTERNAL_0541ffad_4_k_cu_main4cuda3std3__45__cpo7crbeginE,@object
	.size		_ZN30_INTERNAL_0541ffad_4_k_cu_main4cuda3std3__45__cpo7crbeginE,(_ZN30_INTERNAL_0541ffad_4_k_cu_main4cuda3std6ranges3__45__cpo4nextE - _ZN30_INTERNAL_0541ffad_4_k_cu_main4cuda3std3__45__cpo7crbeginE)
_ZN30_INTERNAL_0541ffad_4_k_cu_main4cuda3std3__45__cpo7crbeginE:
	.zero		1
	.type		_ZN30_INTERNAL_0541ffad_4_k_cu_main4cuda3std6ranges3__45__cpo4nextE,@object
	.size		_ZN30_INTERNAL_0541ffad_4_k_cu_main4cuda3std6ranges3__45__cpo4nextE,(_ZN30_INTERNAL_0541ffad_4_k_cu_main4cuda3std6ranges3__45__cpo4swapE - _ZN30_INTERNAL_0541ffad_4_k_cu_main4cuda3std6ranges3__45__cpo4nextE)
_ZN30_INTERNAL_0541ffad_4_k_cu_main4cuda3std6ranges3__45__cpo4nextE:
	.zero		1
	.type		_ZN30_INTERNAL_0541ffad_4_k_cu_main4cuda3std6ranges3__45__cpo4swapE,@object
	.size		_ZN30_INTERNAL_0541ffad_4_k_cu_main4cuda3std6ranges3__45__cpo4swapE,(_ZN30_INTERNAL_0541ffad_4_k_cu_main6thrust24THRUST_300001_SM_1000_NS8cuda_cub10par_nosyncE - _ZN30_INTERNAL_0541ffad_4_k_cu_main4cuda3std6ranges3__45__cpo4swapE)
_ZN30_INTERNAL_0541ffad_4_k_cu_main4cuda3std6ranges3__45__cpo4swapE:
	.zero		1
	.type		_ZN30_INTERNAL_0541ffad_4_k_cu_main6thrust24THRUST_300001_SM_1000_NS8cuda_cub10par_nosyncE,@object
	.size		_ZN30_INTERNAL_0541ffad_4_k_cu_main6thrust24THRUST_300001_SM_1000_NS8cuda_cub10par_nosyncE,(_ZN30_INTERNAL_0541ffad_4_k_cu_main6thrust24THRUST_300001_SM_1000_NS12placeholders2_9E - _ZN30_INTERNAL_0541ffad_4_k_cu_main6thrust24THRUST_300001_SM_1000_NS8cuda_cub10par_nosyncE)
_ZN30_INTERNAL_0541ffad_4_k_cu_main6thrust24THRUST_300001_SM_1000_NS8cuda_cub10par_nosyncE:
	.zero		1
	.type		_ZN30_INTERNAL_0541ffad_4_k_cu_main6thrust24THRUST_300001_SM_1000_NS12placeholders2_9E,@object
	.size		_ZN30_INTERNAL_0541ffad_4_k_cu_main6thrust24THRUST_300001_SM_1000_NS12placeholders2_9E,(_ZN30_INTERNAL_0541ffad_4_k_cu_main4cuda3std3__432_GLOBAL__N__0541ffad_4_k_cu_main6ignoreE - _ZN30_INTERNAL_0541ffad_4_k_cu_main6thrust24THRUST_300001_SM_1000_NS12placeholders2_9E)
_ZN30_INTERNAL_0541ffad_4_k_cu_main6thrust24THRUST_300001_SM_1000_NS12placeholders2_9E:
	.zero		1
	.type		_ZN30_INTERNAL_0541ffad_4_k_cu_main4cuda3std3__432_GLOBAL__N__0541ffad_4_k_cu_main6ignoreE,@object
	.size		_ZN30_INTERNAL_0541ffad_4_k_cu_main4cuda3std3__432_GLOBAL__N__0541ffad_4_k_cu_main6ignoreE,(_ZN30_INTERNAL_0541ffad_4_k_cu_main4cuda3std6ranges3__45__cpo4dataE - _ZN30_INTERNAL_0541ffad_4_k_cu_main4cuda3std3__432_GLOBAL__N__0541ffad_4_k_cu_main6ignoreE)
_ZN30_INTERNAL_0541ffad_4_k_cu_main4cuda3std3__432_GLOBAL__N__0541ffad_4_k_cu_main6ignoreE:
	.zero		1
	.type		_ZN30_INTERNAL_0541ffad_4_k_cu_main4cuda3std6ranges3__45__cpo4dataE,@object
	.size		_ZN30_INTERNAL_0541ffad_4_k_cu_main4cuda3std6ranges3__45__cpo4dataE,(_ZN30_INTERNAL_0541ffad_4_k_cu_main6thrust24THRUST_300001_SM_1000_NS12placeholders2_1E - _ZN30_INTERNAL_0541ffad_4_k_cu_main4cuda3std6ranges3__45__cpo4dataE)
_ZN30_INTERNAL_0541ffad_4_k_cu_main4cuda3std6ranges3__45__cpo4dataE:
	.zero		1
	.type		_ZN30_INTERNAL_0541ffad_4_k_cu_main6thrust24THRUST_300001_SM_1000_NS12placeholders2_1E,@object
	.size		_ZN30_INTERNAL_0541ffad_4_k_cu_main6thrust24THRUST_300001_SM_1000_NS12placeholders2_1E,(_ZN30_INTERNAL_0541ffad_4_k_cu_main4cuda3std3__45__cpo5beginE - _ZN30_INTERNAL_0541ffad_4_k_cu_main6thrust24THRUST_300001_SM_1000_NS12placeholders2_1E)
_ZN30_INTERNAL_0541ffad_4_k_cu_main6thrust24THRUST_300001_SM_1000_NS12placeholders2_1E:
	.zero		1
	.type		_ZN30_INTERNAL_0541ffad_4_k_cu_main4cuda3std3__45__cpo5beginE,@object
	.size		_ZN30_INTERNAL_0541ffad_4_k_cu_main4cuda3std3__45__cpo5beginE,(_ZN30_INTERNAL_0541ffad_4_k_cu_main4cuda3std6ranges3__45__cpo5beginE - _ZN30_INTERNAL_0541ffad_4_k_cu_main4cuda3std3__45__cpo5beginE)
_ZN30_INTERNAL_0541ffad_4_k_cu_main4cuda3std3__45__cpo5beginE:
	.zero		1
	.type		_ZN30_INTERNAL_0541ffad_4_k_cu_main4cuda3std6ranges3__45__cpo5beginE,@object
	.size		_ZN30_INTERNAL_0541ffad_4_k_cu_main4cuda3std6ranges3__45__cpo5beginE,(_ZN30_INTERNAL_0541ffad_4_k_cu_main6thrust24THRUST_300001_SM_1000_NS12placeholders2_5E - _ZN30_INTERNAL_0541ffad_4_k_cu_main4cuda3std6ranges3__45__cpo5beginE)
_ZN30_INTERNAL_0541ffad_4_k_cu_main4cuda3std6ranges3__45__cpo5beginE:
	.zero		1
	.type		_ZN30_INTERNAL_0541ffad_4_k_cu_main6thrust24THRUST_300001_SM_1000_NS12placeholders2_5E,@object
	.size		_ZN30_INTERNAL_0541ffad_4_k_cu_main6thrust24THRUST_300001_SM_1000_NS12placeholders2_5E,(_ZN30_INTERNAL_0541ffad_4_k_cu_main4cuda3std3__45__cpo6rbeginE - _ZN30_INTERNAL_0541ffad_4_k_cu_main6thrust24THRUST_300001_SM_1000_NS12placeholders2_5E)
_ZN30_INTERNAL_0541ffad_4_k_cu_main6thrust24THRUST_300001_SM_1000_NS12placeholders2_5E:
	.zero		1
	.type		_ZN30_INTERNAL_0541ffad_4_k_cu_main4cuda3std3__45__cpo6rbeginE,@object
	.size		_ZN30_INTERNAL_0541ffad_4_k_cu_main4cuda3std3__45__cpo6rbeginE,(_ZN30_INTERNAL_0541ffad_4_k_cu_main4cuda3std6ranges3__45__cpo7advanceE - _ZN30_INTERNAL_0541ffad_4_k_cu_main4cuda3std3__45__cpo6rbeginE)
_ZN30_INTERNAL_0541ffad_4_k_cu_main4cuda3std3__45__cpo6rbeginE:
	.zero		1
	.type		_ZN30_INTERNAL_0541ffad_4_k_cu_main4cuda3std6ranges3__45__cpo7advanceE,@object
	.size		_ZN30_INTERNAL_0541ffad_4_k_cu_main4cuda3std6ranges3__45__cpo7advanceE,(_ZN30_INTERNAL_0541ffad_4_k_cu_main4cuda3std3__47nulloptE - _ZN30_INTERNAL_0541ffad_4_k_cu_main4cuda3std6ranges3__45__cpo7advanceE)
_ZN30_INTERNAL_0541ffad_4_k_cu_main4cuda3std6ranges3__45__cpo7advanceE:
	.zero		1
	.type		_ZN30_INTERNAL_0541ffad_4_k_cu_main4cuda3std3__47nulloptE,@object
	.size		_ZN30_INTERNAL_0541ffad_4_k_cu_main4cuda3std3__47nulloptE,(_ZN30_INTERNAL_0541ffad_4_k_cu_main4cuda3std6ranges3__45__cpo8distanceE - _ZN30_INTERNAL_0541ffad_4_k_cu_main4cuda3std3__47nulloptE)
_ZN30_INTERNAL_0541ffad_4_k_cu_main4cuda3std3__47nulloptE:
	.zero		1
	.type		_ZN30_INTERNAL_0541ffad_4_k_cu_main4cuda3std6ranges3__45__cpo8distanceE,@object
	.size		_ZN30_INTERNAL_0541ffad_4_k_cu_main4cuda3std6ranges3__45__cpo8distanceE,(_ZN30_INTERNAL_0541ffad_4_k_cu_main6thrust24THRUST_300001_SM_1000_NS12placeholders3_10E - _ZN30_INTERNAL_0541ffad_4_k_cu_main4cuda3std6ranges3__45__cpo8distanceE)
_ZN30_INTERNAL_0541ffad_4_k_cu_main4cuda3std6ranges3__45__cpo8distanceE:
	.zero		1
	.type		_ZN30_INTERNAL_0541ffad_4_k_cu_main6thrust24THRUST_300001_SM_1000_NS12placeholders3_10E,@object
	.size		_ZN30_INTERNAL_0541ffad_4_k_cu_main6thrust24THRUST_300001_SM_1000_NS12placeholders3_10E,(_ZN30_INTERNAL_0541ffad_4_k_cu_main4cuda3std3__419piecewise_constructE - _ZN30_INTERNAL_0541ffad_4_k_cu_main6thrust24THRUST_300001_SM_1000_NS12placeholders3_10E)
_ZN30_INTERNAL_0541ffad_4_k_cu_main6thrust24THRUST_300001_SM_1000_NS12placeholders3_10E:
	.zero		1
	.type		_ZN30_INTERNAL_0541ffad_4_k_cu_main4cuda3std3__419piecewise_constructE,@object
	.size		_ZN30_INTERNAL_0541ffad_4_k_cu_main4cuda3std3__419piecewise_constructE,(_ZN30_INTERNAL_0541ffad_4_k_cu_main4cuda3std6ranges3__45__cpo5cdataE - _ZN30_INTERNAL_0541ffad_4_k_cu_main4cuda3std3__419piecewise_constructE)
_ZN30_INTERNAL_0541ffad_4_k_cu_main4cuda3std3__419piecewise_constructE:
	.zero		1
	.type		_ZN30_INTERNAL_0541ffad_4_k_cu_main4cuda3std6ranges3__45__cpo5cdataE,@object
	.size		_ZN30_INTERNAL_0541ffad_4_k_cu_main4cuda3std6ranges3__45__cpo5cdataE,(_ZN30_INTERNAL_0541ffad_4_k_cu_main6thrust24THRUST_300001_SM_1000_NS12placeholders2_2E - _ZN30_INTERNAL_0541ffad_4_k_cu_main4cuda3std6ranges3__45__cpo5cdataE)
_ZN30_INTERNAL_0541ffad_4_k_cu_main4cuda3std6ranges3__45__cpo5cdataE:
	.zero		1
	.type		_ZN30_INTERNAL_0541ffad_4_k_cu_main6thrust24THRUST_300001_SM_1000_NS12placeholders2_2E,@object
	.size		_ZN30_INTERNAL_0541ffad_4_k_cu_main6thrust24THRUST_300001_SM_1000_NS12placeholders2_2E,(_ZN30_INTERNAL_0541ffad_4_k_cu_main4cuda3std3__45__cpo3endE - _ZN30_INTERNAL_0541ffad_4_k_cu_main6thrust24THRUST_300001_SM_1000_NS12placeholders2_2E)
_ZN30_INTERNAL_0541ffad_4_k_cu_main6thrust24THRUST_300001_SM_1000_NS12placeholders2_2E:
	.zero		1
	.type		_ZN30_INTERNAL_0541ffad_4_k_cu_main4cuda3std3__45__cpo3endE,@object
	.size		_ZN30_INTERNAL_0541ffad_4_k_cu_main4cuda3std3__45__cpo3endE,(_ZN30_INTERNAL_0541ffad_4_k_cu_main4cuda3std6ranges3__45__cpo3endE - _ZN30_INTERNAL_0541ffad_4_k_cu_main4cuda3std3__45__cpo3endE)
_ZN30_INTERNAL_0541ffad_4_k_cu_main4cuda3std3__45__cpo3endE:
	.zero		1
	.type		_ZN30_INTERNAL_0541ffad_4_k_cu_main4cuda3std6ranges3__45__cpo3endE,@object
	.size		_ZN30_INTERNAL_0541ffad_4_k_cu_main4cuda3std6ranges3__45__cpo3endE,(_ZN30_INTERNAL_0541ffad_4_k_cu_main6thrust24THRUST_300001_SM_1000_NS12placeholders2_6E - _ZN30_INTERNAL_0541ffad_4_k_cu_main4cuda3std6ranges3__45__cpo3endE)
_ZN30_INTERNAL_0541ffad_4_k_cu_main4cuda3std6ranges3__45__cpo3endE:
	.zero		1
	.type		_ZN30_INTERNAL_0541ffad_4_k_cu_main6thrust24THRUST_300001_SM_1000_NS12placeholders2_6E,@object
	.size		_ZN30_INTERNAL_0541ffad_4_k_cu_main6thrust24THRUST_300001_SM_1000_NS12placeholders2_6E,(_ZN30_INTERNAL_0541ffad_4_k_cu_main4cuda3std3__45__cpo4rendE - _ZN30_INTERNAL_0541ffad_4_k_cu_main6thrust24THRUST_300001_SM_1000_NS12placeholders2_6E)
_ZN30_INTERNAL_0541ffad_4_k_cu_main6thrust24THRUST_300001_SM_1000_NS12placeholders2_6E:
	.zero		1
	.type		_ZN30_INTERNAL_0541ffad_4_k_cu_main4cuda3std3__45__cpo4rendE,@object
	.size		_ZN30_INTERNAL_0541ffad_4_k_cu_main4cuda3std3__45__cpo4rendE,(_ZN30_INTERNAL_0541ffad_4_k_cu_main4cuda3std6ranges3__45__cpo9iter_swapE - _ZN30_INTERNAL_0541ffad_4_k_cu_main4cuda3std3__45__cpo4rendE)
_ZN30_INTERNAL_0541ffad_4_k_cu_main4cuda3std3__45__cpo4rendE:
	.zero		1
	.type		_ZN30_INTERNAL_0541ffad_4_k_cu_main4cuda3std6ranges3__45__cpo9iter_swapE,@object
	.size		_ZN30_INTERNAL_0541ffad_4_k_cu_main4cuda3std6ranges3__45__cpo9iter_swapE,(_ZN30_INTERNAL_0541ffad_4_k_cu_main4cuda3std3__48unexpectE - _ZN30_INTERNAL_0541ffad_4_k_cu_main4cuda3std6ranges3__45__cpo9iter_swapE)
_ZN30_INTERNAL_0541ffad_4_k_cu_main4cuda3std6ranges3__45__cpo9iter_swapE:
	.zero		1
	.type		_ZN30_INTERNAL_0541ffad_4_k_cu_main4cuda3std3__48unexpectE,@object
	.size		_ZN30_INTERNAL_0541ffad_4_k_cu_main4cuda3std3__48unexpectE,(_ZN30_INTERNAL_0541ffad_4_k_cu_main6thrust24THRUST_300001_SM_1000_NS8cuda_cub3parE - _ZN30_INTERNAL_0541ffad_4_k_cu_main4cuda3std3__48unexpectE)
_ZN30_INTERNAL_0541ffad_4_k_cu_main4cuda3std3__48unexpectE:
	.zero		1
	.type		_ZN30_INTERNAL_0541ffad_4_k_cu_main6thrust24THRUST_300001_SM_1000_NS8cuda_cub3parE,@object
	.size		_ZN30_INTERNAL_0541ffad_4_k_cu_main6thrust24THRUST_300001_SM_1000_NS8cuda_cub3parE,(_ZN30_INTERNAL_0541ffad_4_k_cu_main6thrust24THRUST_300001_SM_1000_NS12placeholders2_4E - _ZN30_INTERNAL_0541ffad_4_k_cu_main6thrust24THRUST_300001_SM_1000_NS8cuda_cub3parE)
_ZN30_INTERNAL_0541ffad_4_k_cu_main6thrust24THRUST_300001_SM_1000_NS8cuda_cub3parE:
	.zero		1
	.type		_ZN30_INTERNAL_0541ffad_4_k_cu_main6thrust24THRUST_300001_SM_1000_NS12placeholders2_4E,@object
	.size		_ZN30_INTERNAL_0541ffad_4_k_cu_main6thrust24THRUST_300001_SM_1000_NS12placeholders2_4E,(_ZN30_INTERNAL_0541ffad_4_k_cu_main4cuda3std3__45__cpo4cendE - _ZN30_INTERNAL_0541ffad_4_k_cu_main6thrust24THRUST_300001_SM_1000_NS12placeholders2_4E)
_ZN30_INTERNAL_0541ffad_4_k_cu_main6thrust24THRUST_300001_SM_1000_NS12placeholders2_4E:
	.zero		1
	.type		_ZN30_INTERNAL_0541ffad_4_k_cu_main4cuda3std3__45__cpo4cendE,@object
	.size		_ZN30_INTERNAL_0541ffad_4_k_cu_main4cuda3std3__45__cpo4cendE,(_ZN30_INTERNAL_0541ffad_4_k_cu_main4cuda3std6ranges3__45__cpo4cendE - _ZN30_INTERNAL_0541ffad_4_k_cu_main4cuda3std3__45__cpo4cendE)
_ZN30_INTERNAL_0541ffad_4_k_cu_main4cuda3std3__45__cpo4cendE:
	.zero		1
	.type		_ZN30_INTERNAL_0541ffad_4_k_cu_main4cuda3std6ranges3__45__cpo4cendE,@object
	.size		_ZN30_INTERNAL_0541ffad_4_k_cu_main4cuda3std6ranges3__45__cpo4cendE,(_ZN30_INTERNAL_0541ffad_4_k_cu_main4cuda3std3__420unreachable_sentinelE - _ZN30_INTERNAL_0541ffad_4_k_cu_main4cuda3std6ranges3__45__cpo4cendE)
_ZN30_INTERNAL_0541ffad_4_k_cu_main4cuda3std6ranges3__45__cpo4cendE:
	.zero		1
	.type		_ZN30_INTERNAL_0541ffad_4_k_cu_main4cuda3std3__420unreachable_sentinelE,@object
	.size		_ZN30_INTERNAL_0541ffad_4_k_cu_main4cuda3std3__420unreachable_sentinelE,(_ZN30_INTERNAL_0541ffad_4_k_cu_main4cuda3std6ranges3__45__cpo5ssizeE - _ZN30_INTERNAL_0541ffad_4_k_cu_main4cuda3std3__420unreachable_sentinelE)
_ZN30_INTERNAL_0541ffad_4_k_cu_main4cuda3std3__420unreachable_sentinelE:
	.zero		1
	.type		_ZN30_INTERNAL_0541ffad_4_k_cu_main4cuda3std6ranges3__45__cpo5ssizeE,@object
	.size		_ZN30_INTERNAL_0541ffad_4_k_cu_main4cuda3std6ranges3__45__cpo5ssizeE,(_ZN30_INTERNAL_0541ffad_4_k_cu_main6thrust24THRUST_300001_SM_1000_NS12placeholders2_8E - _ZN30_INTERNAL_0541ffad_4_k_cu_main4cuda3std6ranges3__45__cpo5ssizeE)
_ZN30_INTERNAL_0541ffad_4_k_cu_main4cuda3std6ranges3__45__cpo5ssizeE:
	.zero		1
	.type		_ZN30_INTERNAL_0541ffad_4_k_cu_main6thrust24THRUST_300001_SM_1000_NS12placeholders2_8E,@object
	.size		_ZN30_INTERNAL_0541ffad_4_k_cu_main6thrust24THRUST_300001_SM_1000_NS12placeholders2_8E,(_ZN30_INTERNAL_0541ffad_4_k_cu_main4cuda3std3__45__cpo5crendE - _ZN30_INTERNAL_0541ffad_4_k_cu_main6thrust24THRUST_300001_SM_1000_NS12placeholders2_8E)
_ZN30_INTERNAL_0541ffad_4_k_cu_main6thrust24THRUST_300001_SM_1000_NS12placeholders2_8E:
	.zero		1
	.type		_ZN30_INTERNAL_0541ffad_4_k_cu_main4cuda3std3__45__cpo5crendE,@object
	.size		_ZN30_INTERNAL_0541ffad_4_k_cu_main4cuda3std3__45__cpo5crendE,(_ZN30_INTERNAL_0541ffad_4_k_cu_main4cuda3std6ranges3__45__cpo4prevE - _ZN30_INTERNAL_0541ffad_4_k_cu_main4cuda3std3__45__cpo5crendE)
_ZN30_INTERNAL_0541ffad_4_k_cu_main4cuda3std3__45__cpo5crendE:
	.zero		1
	.type		_ZN30_INTERNAL_0541ffad_4_k_cu_main4cuda3std6ranges3__45__cpo4prevE,@object
	.size		_ZN30_INTERNAL_0541ffad_4_k_cu_main4cuda3std6ranges3__45__cpo4prevE,(_ZN30_INTERNAL_0541ffad_4_k_cu_main4cuda3std6ranges3__45__cpo9iter_moveE - _ZN30_INTERNAL_0541ffad_4_k_cu_main4cuda3std6ranges3__45__cpo4prevE)
_ZN30_INTERNAL_0541ffad_4_k_cu_main4cuda3std6ranges3__45__cpo4prevE:
	.zero		1
	.type		_ZN30_INTERNAL_0541ffad_4_k_cu_main4cuda3std6ranges3__45__cpo9iter_moveE,@object
	.size		_ZN30_INTERNAL_0541ffad_4_k_cu_main4cuda3std6ranges3__45__cpo9iter_moveE,(_ZN30_INTERNAL_0541ffad_4_k_cu_main6thrust24THRUST_300001_SM_1000_NS6system6detail10sequential3seqE - _ZN30_INTERNAL_0541ffad_4_k_cu_main4cuda3std6ranges3__45__cpo9iter_moveE)
_ZN30_INTERNAL_0541ffad_4_k_cu_main4cuda3std6ranges3__45__cpo9iter_moveE:
	.zero		1
	.type		_ZN30_INTERNAL_0541ffad_4_k_cu_main6thrust24THRUST_300001_SM_1000_NS6system6detail10sequential3seqE,@object
	.size		_ZN30_INTERNAL_0541ffad_4_k_cu_main6thrust24THRUST_300001_SM_1000_NS6system6detail10sequential3seqE,(.L_31 - _ZN30_INTERNAL_0541ffad_4_k_cu_main6thrust24THRUST_300001_SM_1000_NS6system6detail10sequential3seqE)
_ZN30_INTERNAL_0541ffad_4_k_cu_main6thrust24THRUST_300001_SM_1000_NS6system6detail10sequential3seqE:
	.zero		1
.L_31:


//--------------------- .nv.constant0._ZN3cub18CUB_300001_SM_10006detail9transform16transform_kernelINS2_10policy_hubILb1EN4cuda3std3__45tupleIJN6thrust24THRUST_300001_SM_1000_NS6detail15normal_iteratorINSA_10device_ptrIiEEEESF_EEEE10policy1000El5saxpySF_JPiSK_EEEvT0_iT1_T2_DpNS2_10kernel_argIT3_EE --------------------------
	.section	.nv.constant0._ZN3cub18CUB_300001_SM_10006detail9transform16transform_kernelINS2_10policy_hubILb1EN4cuda3std3__45tupleIJN6thrust24THRUST_300001_SM_1000_NS6detail15normal_iteratorINSA_10device_ptrIiEEEESF_EEEE10policy1000El5saxpySF_JPiSK_EEEvT0_iT1_T2_DpNS2_10kernel_argIT3_EE,"a",@progbits
	.sectionflags	@""
	.align	4
.nv.constant0._ZN3cub18CUB_300001_SM_10006detail9transform16transform_kernelINS2_10policy_hubILb1EN4cuda3std3__45tupleIJN6thrust24THRUST_300001_SM_1000_NS6detail15normal_iteratorINSA_10device_ptrIiEEEESF_EEEE10policy1000El5saxpySF_JPiSK_EEEvT0_iT1_T2_DpNS2_10kernel_argIT3_EE:
	.zero		952


//--------------------- .nv.constant0._ZN3cub18CUB_300001_SM_10006detail9transform16transform_kernelINS2_10policy_hubILb1EN4cuda3std3__45tupleIJN6thrust24THRUST_300001_SM_1000_NS6detail15normal_iteratorINSA_10device_ptrIiEEEESF_EEEE10policy1000Ei5saxpySF_JPiSK_EEEvT0_iT1_T2_DpNS2_10kernel_argIT3_EE --------------------------
	.section	.nv.constant0._ZN3cub18CUB_300001_SM_10006detail9transform16transform_kernelINS2_10policy_hubILb1EN4cuda3std3__45tupleIJN6thrust24THRUST_300001_SM_1000_NS6detail15normal_iteratorINSA_10device_ptrIiEEEESF_EEEE10policy1000Ei5saxpySF_JPiSK_EEEvT0_iT1_T2_DpNS2_10kernel_argIT3_EE,"a",@progbits
	.sectionflags	@""
	.align	4
.nv.constant0._ZN3cub18CUB_300001_SM_10006detail9transform16transform_kernelINS2_10policy_hubILb1EN4cuda3std3__45tupleIJN6thrust24THRUST_300001_SM_1000_NS6detail15normal_iteratorINSA_10device_ptrIiEEEESF_EEEE10policy1000Ei5saxpySF_JPiSK_EEEvT0_iT1_T2_DpNS2_10kernel_argIT3_EE:
	.zero		952


//--------------------- .nv.constant0._ZN3cub18CUB_300001_SM_10006detail11EmptyKernelIvEEvv --------------------------
	.section	.nv.constant0._ZN3cub18CUB_300001_SM_10006detail11EmptyKernelIvEEvv,"a",@progbits
	.sectionflags	@""
	.align	4
.nv.constant0._ZN3cub18CUB_300001_SM_10006detail11EmptyKernelIvEEvv:
	.zero		896


//--------------------- SYMBOLS --------------------------

	.type		.nv.reservedSmem.offset0,@object
	.size		.nv.reservedSmem.offset0,0x4
